// auto-generated by cutlass_sweep.gemm — config: {"arch": "sm_100", "cluster_m": 2, "cluster_n": 1, "dtype": "fp16", "stages": 5, "tile_k": 32, "tile_m": 128, "tile_n": 128}
#include "cutlass/cutlass.h"
#include "cutlass/gemm/collective/collective_builder.hpp"
#include "cutlass/gemm/device/gemm_universal_adapter.h"
#include "cutlass/gemm/kernel/gemm_universal.hpp"
#include "cutlass/epilogue/collective/collective_builder.hpp"

using ElemA = cutlass::half_t;
using ElemB = cutlass::half_t;
using ElemCD = cutlass::half_t;
using Acc  = float;
using TileShape    = cute::Shape<cute::_128, cute::_128, cute::_32>;
using ClusterShape = cute::Shape<cute::_2, cute::_1, cute::_1>;

using CollectiveEpilogue = typename cutlass::epilogue::collective::CollectiveBuilder<
    cutlass::arch::Sm100, cutlass::arch::OpClassTensorOp,
    TileShape, ClusterShape,
    cutlass::epilogue::collective::EpilogueTileAuto,
    Acc, Acc,
    ElemCD, cutlass::layout::RowMajor, 128 / cutlass::sizeof_bits<ElemCD>::value,
    ElemCD, cutlass::layout::RowMajor, 128 / cutlass::sizeof_bits<ElemCD>::value,
    cutlass::epilogue::collective::EpilogueScheduleAuto
  >::CollectiveOp;

using CollectiveMainloop = typename cutlass::gemm::collective::CollectiveBuilder<
    cutlass::arch::Sm100, cutlass::arch::OpClassTensorOp,
    ElemA, cutlass::layout::RowMajor, 128 / cutlass::sizeof_bits<ElemA>::value,
    ElemB, cutlass::layout::ColumnMajor, 128 / cutlass::sizeof_bits<ElemB>::value,
    Acc,
    TileShape, ClusterShape,
    cutlass::gemm::collective::StageCount<5>,
    cutlass::gemm::collective::KernelScheduleAuto
  >::CollectiveOp;

using GemmKernel = cutlass::gemm::kernel::GemmUniversal<
    cute::Shape<int,int,int,int>,
    CollectiveMainloop,
    CollectiveEpilogue
>;
using Gemm = cutlass::gemm::device::GemmUniversalAdapter<GemmKernel>;

// Force the device kernel symbol into the cubin without needing a host main.
auto* _anchor = &cutlass::device_kernel<GemmKernel>;


// ===== COMPILED SASS (sm_100a) =====

	.target	sm_100a

	.elftype	@"ET_EXEC"


//--------------------- .note.nv.tkinfo           --------------------------
	.section	.note.nv.tkinfo,"",@"SHT_NOTE"
	.sectionflags	@"SHF_NOTE_NV_TKINFO"
	.tkinfo
        /*0018*/ 	.word	0x00000002
        /*0030*/ 	.string	""
        /*0030*/ 	.string	"ptxas"
        /*0030*/ 	.string	"Cuda compilation tools, release 13.0, V13.0.88"
        /*0030*/ 	.string	"Build cuda_13.0.r13.0/compiler.36424714_0"
        /*0030*/ 	.string	"-arch sm_100a -m 64 "



//--------------------- .note.nv.cuinfo           --------------------------
	.section	.note.nv.cuinfo,"",@"SHT_NOTE"
	.sectionflags	@"SHF_NOTE_NV_CUINFO"
        /*0018*/ 	.short	0x0002
        /*001a*/ 	.short	0x0064
        /*001c*/ 	.short	0x0082
	.zero		2


//--------------------- .nv.info                  --------------------------
	.section	.nv.info,"",@"SHT_CUDA_INFO"
	.align	4


	//----- nvinfo : EIATTR_REGCOUNT
	.align		4
        /*0000*/ 	.byte	0x04, 0x2f
        /*0002*/ 	.short	(.L_19 - .L_18)
	.align		4
.L_18:
        /*0004*/ 	.word	index@(_ZN7cutlass13device_kernelINS_4gemm6kernel13GemmUniversalIN4cute5tupleIJiiiiEEENS1_10collective13CollectiveMmaINS1_35MainloopSm100TmaUmmaWarpSpecializedILi5ELi2ELi4ENS5_IJNS4_1CILi2EEENSA_ILi1EEESC_EEEEENS5_IJNSA_ILi128EEESF_NSA_ILi32EEEEEENS_6half_tENS5_IJlSC_lEEESI_SJ_NS4_8TiledMMAINS4_8MMA_AtomIJNS4_26SM100_MMA_F16BF16_2x1SM_SSISI_SI_fLi128ELi128ELNS4_4UMMA5MajorE0ELSO_0ELNSN_7ScaleInE0ELSP_0EEEEEENS4_6LayoutINS5_IJSC_SC_SC_EEENS5_IJNSA_ILi0EEESU_SU_EEEEENS5_IJNS4_10UnderscoreESX_SX_EEEEENS4_18SM100_TMA_2SM_LOADENS4_14ComposedLayoutINS4_7SwizzleILi2ELi4ELi3EEENS4_18smem_ptr_flag_bitsILi16EEENSS_INS5_IJNSA_ILi8EEESG_EEENS5_IJSG_SC_EEEEEEEvNS4_8identityES10_S1A_vS1B_EENS_8epilogue10collective18CollectiveEpilogueINS1D_23Sm100TmaWarpSpecializedILi4ELi2ELi16ELb1ELb0EEEJNS5_IJNSA_ILi64EEESF_SG_EEENS5_IJNSS_IS1I_SC_EENSS_INS5_IJNSA_ILi16EEESB_EEENS5_IJSC_S1I_EEEEEEEESI_SJ_SI_SJ_NS1D_6fusion15FusionCallbacksIS1H_NS1Q_17LinearCombinationISI_fSI_fLNS_15FloatRoundStyleE2EEES1J_S1P_JEEENS4_5SM1004TMEM4LOAD26SM100_TMEM_LOAD_32dp32b16xENS4_13SM90_TMA_LOADENS11_INS12_ILi1ELi4ELi3EEES15_NSS_INS5_IJS16_S1L_EEENS5_IJS1L_SC_EEEEEEENS4_39AutoVectorizingCopyWithAssumedAlignmentILi128EEENS4_14SM90_TMA_STOREES25_S27_S27_EEEvvEEEEvNT_6ParamsE)
        /*0008*/ 	.word	0x0000005b


	//----- nvinfo : EIATTR_FRAME_SIZE
	.align		4
.L_19:
        /*000c*/ 	.byte	0x04, 0x11
        /*000e*/ 	.short	(.L_21 - .L_20)
	.align		4
.L_20:
        /*0010*/ 	.word	index@($__internal_2_$__cuda_sm10x_tcgen05_guardrail_trap_unallocated_columns_being_dealloced)
        /*0014*/ 	.word	0x00000000


	//----- nvinfo : EIATTR_FRAME_SIZE
	.align		4
.L_21:
        /*0018*/ 	.byte	0x04, 0x11
        /*001a*/ 	.short	(.L_23 - .L_22)
	.align		4
.L_22:
        /*001c*/ 	.word	index@($__internal_1_$__cuda_sm10x_tcgen05_guardrail_trap_phase_invalid_during_alloc)
        /*0020*/ 	.word	0x00000000


	//----- nvinfo : EIATTR_FRAME_SIZE
	.align		4
.L_23:
        /*0024*/ 	.byte	0x04, 0x11
        /*0026*/ 	.short	(.L_25 - .L_24)
	.align		4
.L_24:
        /*0028*/ 	.word	index@($__internal_0_$__cuda_sm10x_tcgen05_guardrail_trap_col_being_dealloced_not_returned_by_alloc)
        /*002c*/ 	.word	0x00000000


	//----- nvinfo : EIATTR_FRAME_SIZE
	.align		4
.L_25:
        /*0030*/ 	.byte	0x04, 0x11
        /*0032*/ 	.short	(.L_27 - .L_26)
	.align		4
.L_26:
        /*0034*/ 	.word	index@(_ZN7cutlass13device_kernelINS_4gemm6kernel13GemmUniversalIN4cute5tupleIJiiiiEEENS1_10collective13CollectiveMmaINS1_35MainloopSm100TmaUmmaWarpSpecializedILi5ELi2ELi4ENS5_IJNS4_1CILi2EEENSA_ILi1EEESC_EEEEENS5_IJNSA_ILi128EEESF_NSA_ILi32EEEEEENS_6half_tENS5_IJlSC_lEEESI_SJ_NS4_8TiledMMAINS4_8MMA_AtomIJNS4_26SM100_MMA_F16BF16_2x1SM_SSISI_SI_fLi128ELi128ELNS4_4UMMA5MajorE0ELSO_0ELNSN_7ScaleInE0ELSP_0EEEEEENS4_6LayoutINS5_IJSC_SC_SC_EEENS5_IJNSA_ILi0EEESU_SU_EEEEENS5_IJNS4_10UnderscoreESX_SX_EEEEENS4_18SM100_TMA_2SM_LOADENS4_14ComposedLayoutINS4_7SwizzleILi2ELi4ELi3EEENS4_18smem_ptr_flag_bitsILi16EEENSS_INS5_IJNSA_ILi8EEESG_EEENS5_IJSG_SC_EEEEEEEvNS4_8identityES10_S1A_vS1B_EENS_8epilogue10collective18CollectiveEpilogueINS1D_23Sm100TmaWarpSpecializedILi4ELi2ELi16ELb1ELb0EEEJNS5_IJNSA_ILi64EEESF_SG_EEENS5_IJNSS_IS1I_SC_EENSS_INS5_IJNSA_ILi16EEESB_EEENS5_IJSC_S1I_EEEEEEEESI_SJ_SI_SJ_NS1D_6fusion15FusionCallbacksIS1H_NS1Q_17LinearCombinationISI_fSI_fLNS_15FloatRoundStyleE2EEES1J_S1P_JEEENS4_5SM1004TMEM4LOAD26SM100_TMEM_LOAD_32dp32b16xENS4_13SM90_TMA_LOADENS11_INS12_ILi1ELi4ELi3EEES15_NSS_INS5_IJS16_S1L_EEENS5_IJS1L_SC_EEEEEEENS4_39AutoVectorizingCopyWithAssumedAlignmentILi128EEENS4_14SM90_TMA_STOREES25_S27_S27_EEEvvEEEEvNT_6ParamsE)
        /*0038*/ 	.word	0x00000000


	//----- nvinfo : EIATTR_MIN_STACK_SIZE
	.align		4
.L_27:
        /*003c*/ 	.byte	0x04, 0x12
        /*003e*/ 	.short	(.L_29 - .L_28)
	.align		4
.L_28:
        /*0040*/ 	.word	index@(_ZN7cutlass13device_kernelINS_4gemm6kernel13GemmUniversalIN4cute5tupleIJiiiiEEENS1_10collective13CollectiveMmaINS1_35MainloopSm100TmaUmmaWarpSpecializedILi5ELi2ELi4ENS5_IJNS4_1CILi2EEENSA_ILi1EEESC_EEEEENS5_IJNSA_ILi128EEESF_NSA_ILi32EEEEEENS_6half_tENS5_IJlSC_lEEESI_SJ_NS4_8TiledMMAINS4_8MMA_AtomIJNS4_26SM100_MMA_F16BF16_2x1SM_SSISI_SI_fLi128ELi128ELNS4_4UMMA5MajorE0ELSO_0ELNSN_7ScaleInE0ELSP_0EEEEEENS4_6LayoutINS5_IJSC_SC_SC_EEENS5_IJNSA_ILi0EEESU_SU_EEEEENS5_IJNS4_10UnderscoreESX_SX_EEEEENS4_18SM100_TMA_2SM_LOADENS4_14ComposedLayoutINS4_7SwizzleILi2ELi4ELi3EEENS4_18smem_ptr_flag_bitsILi16EEENSS_INS5_IJNSA_ILi8EEESG_EEENS5_IJSG_SC_EEEEEEEvNS4_8identityES10_S1A_vS1B_EENS_8epilogue10collective18CollectiveEpilogueINS1D_23Sm100TmaWarpSpecializedILi4ELi2ELi16ELb1ELb0EEEJNS5_IJNSA_ILi64EEESF_SG_EEENS5_IJNSS_IS1I_SC_EENSS_INS5_IJNSA_ILi16EEESB_EEENS5_IJSC_S1I_EEEEEEEESI_SJ_SI_SJ_NS1D_6fusion15FusionCallbacksIS1H_NS1Q_17LinearCombinationISI_fSI_fLNS_15FloatRoundStyleE2EEES1J_S1P_JEEENS4_5SM1004TMEM4LOAD26SM100_TMEM_LOAD_32dp32b16xENS4_13SM90_TMA_LOADENS11_INS12_ILi1ELi4ELi3EEES15_NSS_INS5_IJS16_S1L_EEENS5_IJS1L_SC_EEEEEEENS4_39AutoVectorizingCopyWithAssumedAlignmentILi128EEENS4_14SM90_TMA_STOREES25_S27_S27_EEEvvEEEEvNT_6ParamsE)
        /*0044*/ 	.word	0x00000000
.L_29:


//--------------------- .nv.compat                --------------------------
	.section	.nv.compat,"",@"SHT_CUDA_COMPAT_INFO"
	.align	4
        /*0000*/ 	.byte	0x02, 0x09, 0x01, 0x00, 0x02, 0x02, 0x02, 0x00, 0x02, 0x05, 0x05, 0x00, 0x03, 0x07, 0x01, 0x01
        /*0010*/ 	.byte	0x02, 0x03, 0x01, 0x00, 0x02, 0x06, 0x01, 0x00, 0x04, 0x0b, 0x08, 0x00, 0x09, 0x00, 0x00, 0x00
        /*0020*/ 	.byte	0x00, 0x00, 0x00, 0x00


//--------------------- .nv.info._ZN7cutlass13device_kernelINS_4gemm6kernel13GemmUniversalIN4cute5tupleIJiiiiEEENS1_10collective13CollectiveMmaINS1_35MainloopSm100TmaUmmaWarpSpecializedILi5ELi2ELi4ENS5_IJNS4_1CILi2EEENSA_ILi1EEESC_EEEEENS5_IJNSA_ILi128EEESF_NSA_ILi32EEEEEENS_6half_tENS5_IJlSC_lEEESI_SJ_NS4_8TiledMMAINS4_8MMA_AtomIJNS4_26SM100_MMA_F16BF16_2x1SM_SSISI_SI_fLi128ELi128ELNS4_4UMMA5MajorE0ELSO_0ELNSN_7ScaleInE0ELSP_0EEEEEENS4_6LayoutINS5_IJSC_SC_SC_EEENS5_IJNSA_ILi0EEESU_SU_EEEEENS5_IJNS4_10UnderscoreESX_SX_EEEEENS4_18SM100_TMA_2SM_LOADENS4_14ComposedLayoutINS4_7SwizzleILi2ELi4ELi3EEENS4_18smem_ptr_flag_bitsILi16EEENSS_INS5_IJNSA_ILi8EEESG_EEENS5_IJSG_SC_EEEEEEEvNS4_8identityES10_S1A_vS1B_EENS_8epilogue10collective18CollectiveEpilogueINS1D_23Sm100TmaWarpSpecializedILi4ELi2ELi16ELb1ELb0EEEJNS5_IJNSA_ILi64EEESF_SG_EEENS5_IJNSS_IS1I_SC_EENSS_INS5_IJNSA_ILi16EEESB_EEENS5_IJSC_S1I_EEEEEEEESI_SJ_SI_SJ_NS1D_6fusion15FusionCallbacksIS1H_NS1Q_17LinearCombinationISI_fSI_fLNS_15FloatRoundStyleE2EEES1J_S1P_JEEENS4_5SM1004TMEM4LOAD26SM100_TMEM_LOAD_32dp32b16xENS4_13SM90_TMA_LOADENS11_INS12_ILi1ELi4ELi3EEES15_NSS_INS5_IJS16_S1L_EEENS5_IJS1L_SC_EEEEEEENS4_39AutoVectorizingCopyWithAssumedAlignmentILi128EEENS4_14SM90_TMA_STOREES25_S27_S27_EEEvvEEEEvNT_6ParamsE --------------------------
	.section	.nv.info._ZN7cutlass13device_kernelINS_4gemm6kernel13GemmUniversalIN4cute5tupleIJiiiiEEENS1_10collective13CollectiveMmaINS1_35MainloopSm100TmaUmmaWarpSpecializedILi5ELi2ELi4ENS5_IJNS4_1CILi2EEENSA_ILi1EEESC_EEEEENS5_IJNSA_ILi128EEESF_NSA_ILi32EEEEEENS_6half_tENS5_IJlSC_lEEESI_SJ_NS4_8TiledMMAINS4_8MMA_AtomIJNS4_26SM100_MMA_F16BF16_2x1SM_SSISI_SI_fLi128ELi128ELNS4_4UMMA5MajorE0ELSO_0ELNSN_7ScaleInE0ELSP_0EEEEEENS4_6LayoutINS5_IJSC_SC_SC_EEENS5_IJNSA_ILi0EEESU_SU_EEEEENS5_IJNS4_10UnderscoreESX_SX_EEEEENS4_18SM100_TMA_2SM_LOADENS4_14ComposedLayoutINS4_7SwizzleILi2ELi4ELi3EEENS4_18smem_ptr_flag_bitsILi16EEENSS_INS5_IJNSA_ILi8EEESG_EEENS5_IJSG_SC_EEEEEEEvNS4_8identityES10_S1A_vS1B_EENS_8epilogue10collective18CollectiveEpilogueINS1D_23Sm100TmaWarpSpecializedILi4ELi2ELi16ELb1ELb0EEEJNS5_IJNSA_ILi64EEESF_SG_EEENS5_IJNSS_IS1I_SC_EENSS_INS5_IJNSA_ILi16EEESB_EEENS5_IJSC_S1I_EEEEEEEESI_SJ_SI_SJ_NS1D_6fusion15FusionCallbacksIS1H_NS1Q_17LinearCombinationISI_fSI_fLNS_15FloatRoundStyleE2EEES1J_S1P_JEEENS4_5SM1004TMEM4LOAD26SM100_TMEM_LOAD_32dp32b16xENS4_13SM90_TMA_LOADENS11_INS12_ILi1ELi4ELi3EEES15_NSS_INS5_IJS16_S1L_EEENS5_IJS1L_SC_EEEEEEENS4_39AutoVectorizingCopyWithAssumedAlignmentILi128EEENS4_14SM90_TMA_STOREES25_S27_S27_EEEvvEEEEvNT_6ParamsE,"",@"SHT_CUDA_INFO"
	.sectionflags	@""
	.align	4


	//----- nvinfo : EIATTR_CUDA_API_VERSION
	.align		4
        /*0000*/ 	.byte	0x04, 0x37
        /*0002*/ 	.short	(.L_31 - .L_30)
.L_30:
        /*0004*/ 	.word	0x00000082


	//----- nvinfo : EIATTR_KPARAM_INFO
	.align		4
.L_31:
        /*0008*/ 	.byte	0x04, 0x17
        /*000a*/ 	.short	(.L_33 - .L_32)
.L_32:
        /*000c*/ 	.word	0x00000000
        /*0010*/ 	.short	0x0000
        /*0012*/ 	.short	0x0000
        /*0014*/ 	.byte	0x00, 0xf0, 0x01, 0x20


	//----- nvinfo : EIATTR_AT_ENTRY_FRAGMENTS
	.align		4
.L_33:
        /*0018*/ 	.byte	0x04, 0x4f
        /*001a*/ 	.short	(.L_35 - .L_34)


	//   ....[0]....
.L_34:
        /*001c*/ 	.word	0x00000007


	//----- nvinfo : EIATTR_RESERVED_SMEM_USED
	.align		4
.L_35:
        /*0020*/ 	.byte	0x01, 0x41
	.zero		2


	//----- nvinfo : EIATTR_SPARSE_MMA_MASK
	.align		4
        /*0024*/ 	.byte	0x03, 0x50
        /*0026*/ 	.short	0x0000


	//----- nvinfo : EIATTR_TCGEN05_2CTA_USED
	.align		4
        /*0028*/ 	.byte	0x01, 0x52
	.zero		2


	//----- nvinfo : EIATTR_MAXREG_COUNT
	.align		4
        /*002c*/ 	.byte	0x03, 0x1b
        /*002e*/ 	.short	0x00ff


	//----- nvinfo : EIATTR_NUM_BARRIERS
	.align		4
        /*0030*/ 	.byte	0x02, 0x4c
        /*0032*/ 	.byte	0x07
	.zero		1


	//----- nvinfo : EIATTR_EXTERNS
	.align		4
        /*0034*/ 	.byte	0x04, 0x0f
        /*0036*/ 	.short	(.L_37 - .L_36)


	//   ....[0]....
	.align		4
.L_36:
        /*0038*/ 	.word	index@(__assertfail)


	//----- nvinfo : EIATTR_MERCURY_ISA_VERSION
	.align		4
.L_37:
        /*003c*/ 	.byte	0x03, 0x5f
        /*003e*/ 	.short	0x0101


	//----- nvinfo : EIATTR_INT_WARP_WIDE_INSTR_OFFSETS
	.align		4
        /*0040*/ 	.byte	0x04, 0x31
        /*0042*/ 	.short	(.L_39 - .L_38)


	//   ....[0]....
.L_38:
        /*0044*/ 	.word	0x00000d30


	//   ....[1]....
        /*0048*/ 	.word	0x00000dd0


	//   ....[2]....
        /*004c*/ 	.word	0x00002100


	//   ....[3]....
        /*0050*/ 	.word	0x00003f90


	//   ....[4]....
        /*0054*/ 	.word	0x00003fb0


	//   ....[5]....
        /*0058*/ 	.word	0x00003fe0


	//   ....[6]....
        /*005c*/ 	.word	0x00004920


	//   ....[7]....
        /*0060*/ 	.word	0x00004940


	//   ....[8]....
        /*0064*/ 	.word	0x00004a30


	//   ....[9]....
        /*0068*/ 	.word	0x00004af0


	//   ....[10]....
        /*006c*/ 	.word	0x00004b10


	//   ....[11]....
        /*0070*/ 	.word	0x00004c00


	//   ....[12]....
        /*0074*/ 	.word	0x00004cd0


	//   ....[13]....
        /*0078*/ 	.word	0x00004cf0


	//   ....[14]....
        /*007c*/ 	.word	0x00004e20


	//   ....[15]....
        /*0080*/ 	.word	0x00004fa0


	//   ....[16]....
        /*0084*/ 	.word	0x00004fb0


	//   ....[17]....
        /*0088*/ 	.word	0x00005140


	//----- nvinfo : EIATTR_COOP_GROUP_MASK_REGIDS
	.align		4
.L_39:
        /*008c*/ 	.byte	0x04, 0x29
        /*008e*/ 	.short	(.L_41 - .L_40)


	//   ....[0]....
.L_40:
        /*0090*/ 	.word	0xffffffff


	//   ....[1]....
        /*0094*/ 	.word	0xffffffff


	//   ....[2]....
        /*0098*/ 	.word	0xffffffff


	//   ....[3]....
        /*009c*/ 	.word	0xffffffff


	//   ....[4]....
        /*00a0*/ 	.word	0xffffffff


	//   ....[5]....
        /*00a4*/ 	.word	0xffffffff


	//   ....[6]....
        /*00a8*/ 	.word	0xffffffff


	//   ....[7]....
        /*00ac*/ 	.word	0xffffffff


	//   ....[8]....
        /*00b0*/ 	.word	0xffffffff


	//   ....[9]....
        /*00b4*/ 	.word	0xffffffff


	//   ....[10]....
        /*00b8*/ 	.word	0xffffffff


	//   ....[11]....
        /*00bc*/ 	.word	0xffffffff


	//   ....[12]....
        /*00c0*/ 	.word	0xffffffff


	//   ....[13]....
        /*00c4*/ 	.word	0xffffffff


	//----- nvinfo : EIATTR_COOP_GROUP_INSTR_OFFSETS
	.align		4
.L_41:
        /*00c8*/ 	.byte	0x04, 0x28
        /*00ca*/ 	.short	(.L_43 - .L_42)


	//   ....[0]....
.L_42:
        /*00cc*/ 	.word	0x000000c0


	//   ....[1]....
        /*00d0*/ 	.word	0x00000500


	//   ....[2]....
        /*00d4*/ 	.word	0x000006a0


	//   ....[3]....
        /*00d8*/ 	.word	0x00000830


	//   ....[4]....
        /*00dc*/ 	.word	0x00000920


	//   ....[5]....
        /*00e0*/ 	.word	0x00000a80


	//   ....[6]....
        /*00e4*/ 	.word	0x00000c10


	//   ....[7]....
        /*00e8*/ 	.word	0x00000e50


	//   ....[8]....
        /*00ec*/ 	.word	0x00001fe0


	//   ....[9]....
        /*00f0*/ 	.word	0x00002e50


	//   ....[10]....
        /*00f4*/ 	.word	0x00003320


	//   ....[11]....
        /*00f8*/ 	.word	0x00003350


	//   ....[12]....
        /*00fc*/ 	.word	0x00003e90


	//   ....[13]....
        /*0100*/ 	.word	0x000040a0


	//----- nvinfo : EIATTR_VRC_CTA_INIT_COUNT
	.align		4
.L_43:
        /*0104*/ 	.byte	0x02, 0x4a
        /*0106*/ 	.byte	0x80
	.zero		1


	//----- nvinfo : EIATTR_SYSCALL_OFFSETS
	.align		4
        /*0108*/ 	.byte	0x04, 0x46
        /*010a*/ 	.short	(.L_45 - .L_44)


	//   ....[0]....
.L_44:
        /*010c*/ 	.word	0x00005c00


	//   ....[1]....
        /*0110*/ 	.word	0x00005cf0


	//   ....[2]....
        /*0114*/ 	.word	0x00006430


	//   ....[3]....
        /*0118*/ 	.word	0x00006d50


	//   ....[4]....
        /*011c*/ 	.word	0x00007610


	//   ....[5]....
        /*0120*/ 	.word	0x00007ed0


	//----- nvinfo : EIATTR_MBARRIER_INSTR_OFFSETS
	.align		4
.L_45:
        /*0124*/ 	.byte	0x04, 0x39
        /*0126*/ 	.short	(.L_47 - .L_46)


	//   ....[0]....
.L_46:
        /*0128*/ 	.word	0x000005f0
        /*012c*/ 	.word	0x000000ff
        /*0130*/ 	.word	0x00000000
        /*0134*/ 	.short	0x0100
        /*0136*/ 	.byte	0x08
	.zero		1


	//   ....[1]....
        /*0138*/ 	.word	0x00000600
        /*013c*/ 	.word	0x000000ff
        /*0140*/ 	.word	0x00000028
        /*0144*/ 	.short	0x0100
        /*0146*/ 	.byte	0x08
	.zero		1


	//   ....[2]....
        /*0148*/ 	.word	0x00000610
        /*014c*/ 	.word	0x000000ff
        /*0150*/ 	.word	0x00000008
        /*0154*/ 	.short	0x0100
        /*0156*/ 	.byte	0x08
	.zero		1


	//   ....[3]....
        /*0158*/ 	.word	0x00000620
        /*015c*/ 	.word	0x000000ff
        /*0160*/ 	.word	0x00000030
        /*0164*/ 	.short	0x0100
        /*0166*/ 	.byte	0x08
	.zero		1


	//   ....[4]....
        /*0168*/ 	.word	0x00000630
        /*016c*/ 	.word	0x000000ff
        /*0170*/ 	.word	0x00000010
        /*0174*/ 	.short	0x0100
        /*0176*/ 	.byte	0x08
	.zero		1


	//   ....[5]....
        /*0178*/ 	.word	0x00000640
        /*017c*/ 	.word	0x000000ff
        /*0180*/ 	.word	0x00000038
        /*0184*/ 	.short	0x0100
        /*0186*/ 	.byte	0x08
	.zero		1


	//   ....[6]....
        /*0188*/ 	.word	0x00000650
        /*018c*/ 	.word	0x000000ff
        /*0190*/ 	.word	0x00000018
        /*0194*/ 	.short	0x0100
        /*0196*/ 	.byte	0x08
	.zero		1


	//   ....[7]....
        /*0198*/ 	.word	0x00000660
        /*019c*/ 	.word	0x000000ff
        /*01a0*/ 	.word	0x00000040
        /*01a4*/ 	.short	0x0100
        /*01a6*/ 	.byte	0x08
	.zero		1


	//   ....[8]....
        /*01a8*/ 	.word	0x00000670
        /*01ac*/ 	.word	0x000000ff
        /*01b0*/ 	.word	0x00000020
        /*01b4*/ 	.short	0x0100
        /*01b6*/ 	.byte	0x08
	.zero		1


	//   ....[9]....
        /*01b8*/ 	.word	0x00000680
        /*01bc*/ 	.word	0x000000ff
        /*01c0*/ 	.word	0x00000048
        /*01c4*/ 	.short	0x0100
        /*01c6*/ 	.byte	0x08
	.zero		1


	//   ....[10]....
        /*01c8*/ 	.word	0x000007a0
        /*01cc*/ 	.word	0x000000ff
        /*01d0*/ 	.word	0x00000050
        /*01d4*/ 	.short	0x0100
        /*01d6*/ 	.byte	0x09
	.zero		1


	//   ....[11]....
        /*01d8*/ 	.word	0x000007b0
        /*01dc*/ 	.word	0x000000ff
        /*01e0*/ 	.word	0x00000070
        /*01e4*/ 	.short	0x0100
        /*01e6*/ 	.byte	0x09
	.zero		1


	//   ....[12]....
        /*01e8*/ 	.word	0x000007c0
        /*01ec*/ 	.word	0x000000ff
        /*01f0*/ 	.word	0x00000058
        /*01f4*/ 	.short	0x0100
        /*01f6*/ 	.byte	0x09
	.zero		1


	//   ....[13]....
        /*01f8*/ 	.word	0x000007d0
        /*01fc*/ 	.word	0x000000ff
        /*0200*/ 	.word	0x00000078
        /*0204*/ 	.short	0x0100
        /*0206*/ 	.byte	0x09
	.zero		1


	//   ....[14]....
        /*0208*/ 	.word	0x000007e0
        /*020c*/ 	.word	0x000000ff
        /*0210*/ 	.word	0x00000060
        /*0214*/ 	.short	0x0100
        /*0216*/ 	.byte	0x09
	.zero		1


	//   ....[15]....
        /*0218*/ 	.word	0x000007f0
        /*021c*/ 	.word	0x000000ff
        /*0220*/ 	.word	0x00000080
        /*0224*/ 	.short	0x0100
        /*0226*/ 	.byte	0x09
	.zero		1


	//   ....[16]....
        /*0228*/ 	.word	0x00000800
        /*022c*/ 	.word	0x000000ff
        /*0230*/ 	.word	0x00000068
        /*0234*/ 	.short	0x0100
        /*0236*/ 	.byte	0x09
	.zero		1


	//   ....[17]....
        /*0238*/ 	.word	0x00000810
        /*023c*/ 	.word	0x000000ff
        /*0240*/ 	.word	0x00000088
        /*0244*/ 	.short	0x0100
        /*0246*/ 	.byte	0x09
	.zero		1


	//   ....[18]....
        /*0248*/ 	.word	0x000008f0
        /*024c*/ 	.word	0x000000ff
        /*0250*/ 	.word	0x00000090
        /*0254*/ 	.short	0x0100
        /*0256*/ 	.byte	0x08
	.zero		1


	//   ....[19]....
        /*0258*/ 	.word	0x00000900
        /*025c*/ 	.word	0x000000ff
        /*0260*/ 	.word	0x00000098
        /*0264*/ 	.short	0x0100
        /*0266*/ 	.byte	0x08
	.zero		1


	//   ....[20]....
        /*0268*/ 	.word	0x00000a30
        /*026c*/ 	.word	0x000000ff
        /*0270*/ 	.word	0x000000a0
        /*0274*/ 	.short	0x0100
        /*0276*/ 	.byte	0x08
	.zero		1


	//   ....[21]....
        /*0278*/ 	.word	0x00000a40
        /*027c*/ 	.word	0x000000ff
        /*0280*/ 	.word	0x000000b0
        /*0284*/ 	.short	0x0100
        /*0286*/ 	.byte	0x08
	.zero		1


	//   ....[22]....
        /*0288*/ 	.word	0x00000a50
        /*028c*/ 	.word	0x000000ff
        /*0290*/ 	.word	0x000000a8
        /*0294*/ 	.short	0x0100
        /*0296*/ 	.byte	0x08
	.zero		1


	//   ....[23]....
        /*0298*/ 	.word	0x00000a60
        /*029c*/ 	.word	0x000000ff
        /*02a0*/ 	.word	0x000000b8
        /*02a4*/ 	.short	0x0100
        /*02a6*/ 	.byte	0x08
	.zero		1


	//   ....[24]....
        /*02a8*/ 	.word	0x00000b80
        /*02ac*/ 	.word	0x000000ff
        /*02b0*/ 	.word	0x000000c0
        /*02b4*/ 	.short	0x0100
        /*02b6*/ 	.byte	0x09
	.zero		1


	//   ....[25]....
        /*02b8*/ 	.word	0x00000b90
        /*02bc*/ 	.word	0x000000ff
        /*02c0*/ 	.word	0x000000e0
        /*02c4*/ 	.short	0x0100
        /*02c6*/ 	.byte	0x09
	.zero		1


	//   ....[26]....
        /*02c8*/ 	.word	0x00000ba0
        /*02cc*/ 	.word	0x000000ff
        /*02d0*/ 	.word	0x000000c8
        /*02d4*/ 	.short	0x0100
        /*02d6*/ 	.byte	0x09
	.zero		1


	//   ....[27]....
        /*02d8*/ 	.word	0x00000bb0
        /*02dc*/ 	.word	0x000000ff
        /*02e0*/ 	.word	0x000000e8
        /*02e4*/ 	.short	0x0100
        /*02e6*/ 	.byte	0x09
	.zero		1


	//   ....[28]....
        /*02e8*/ 	.word	0x00000bc0
        /*02ec*/ 	.word	0x000000ff
        /*02f0*/ 	.word	0x000000d0
        /*02f4*/ 	.short	0x0100
        /*02f6*/ 	.byte	0x09
	.zero		1


	//   ....[29]....
        /*02f8*/ 	.word	0x00000bd0
        /*02fc*/ 	.word	0x000000ff
        /*0300*/ 	.word	0x000000f0
        /*0304*/ 	.short	0x0100
        /*0306*/ 	.byte	0x09
	.zero		1


	//   ....[30]....
        /*0308*/ 	.word	0x00000be0
        /*030c*/ 	.word	0x000000ff
        /*0310*/ 	.word	0x000000d8
        /*0314*/ 	.short	0x0100
        /*0316*/ 	.byte	0x09
	.zero		1


	//   ....[31]....
        /*0318*/ 	.word	0x00000bf0
        /*031c*/ 	.word	0x000000ff
        /*0320*/ 	.word	0x000000f8
        /*0324*/ 	.short	0x0100
        /*0326*/ 	.byte	0x09
	.zero		1


	//   ....[32]....
        /*0328*/ 	.word	0x00000ce0
        /*032c*/ 	.word	0x000000ff
        /*0330*/ 	.word	0x00000100
        /*0334*/ 	.short	0x0100
        /*0336*/ 	.byte	0x08
	.zero		1


	//   ....[33]....
        /*0338*/ 	.word	0x00000cf0
        /*033c*/ 	.word	0x000000ff
        /*0340*/ 	.word	0x00000110
        /*0344*/ 	.short	0x0100
        /*0346*/ 	.byte	0x08
	.zero		1


	//   ....[34]....
        /*0348*/ 	.word	0x00000d00
        /*034c*/ 	.word	0x000000ff
        /*0350*/ 	.word	0x00000108
        /*0354*/ 	.short	0x0100
        /*0356*/ 	.byte	0x08
	.zero		1


	//   ....[35]....
        /*0358*/ 	.word	0x00000d10
        /*035c*/ 	.word	0x000000ff
        /*0360*/ 	.word	0x00000118
        /*0364*/ 	.short	0x0100
        /*0366*/ 	.byte	0x08
	.zero		1


	//   ....[36]....
        /*0368*/ 	.word	0x00000e00
        /*036c*/ 	.word	0x000000ff
        /*0370*/ 	.word	0x00000120
        /*0374*/ 	.short	0x0100
        /*0376*/ 	.byte	0x07
	.zero		1


	//   ....[37]....
        /*0378*/ 	.word	0x00001810
        /*037c*/ 	.word	0x00000003
        /*0380*/ 	.word	0x00000110
        /*0384*/ 	.short	0x010a
        /*0386*/ 	.byte	0xff
	.zero		1


	//   ....[38]....
        /*0388*/ 	.word	0x00001840
        /*038c*/ 	.word	0x00000003
        /*0390*/ 	.word	0x00000100
        /*0394*/ 	.short	0x0101
        /*0396*/ 	.byte	0xff
	.zero		1


	//   ....[39]....
        /*0398*/ 	.word	0x00001940
        /*039c*/ 	.word	0x000000ff
        /*03a0*/ 	.word	0x00000028
        /*03a4*/ 	.short	0x010a
        /*03a6*/ 	.byte	0x08
	.zero		1


	//   ....[40]....
        /*03a8*/ 	.word	0x00001a00
        /*03ac*/ 	.word	0x000000ff
        /*03b0*/ 	.word	0x00000028
        /*03b4*/ 	.short	0x010a
        /*03b6*/ 	.byte	0x21
	.zero		1


	//   ....[41]....
        /*03b8*/ 	.word	0x00001bc0
        /*03bc*/ 	.word	0x000000ff
        /*03c0*/ 	.word	0x00000028
        /*03c4*/ 	.short	0x010a
        /*03c6*/ 	.byte	0x08
	.zero		1


	//   ....[42]....
        /*03c8*/ 	.word	0x00001ca0
        /*03cc*/ 	.word	0x000000ff
        /*03d0*/ 	.word	0x00000098
        /*03d4*/ 	.short	0x0101
        /*03d6*/ 	.byte	0x06
	.zero		1


	//   ....[43]....
        /*03d8*/ 	.word	0x00001cc0
        /*03dc*/ 	.word	0x000000ff
        /*03e0*/ 	.word	0x00000028
        /*03e4*/ 	.short	0x010a
        /*03e6*/ 	.byte	0x08
	.zero		1


	//   ....[44]....
        /*03e8*/ 	.word	0x00001d40
        /*03ec*/ 	.word	0x000000ff
        /*03f0*/ 	.word	0x00000028
        /*03f4*/ 	.short	0x010a
        /*03f6*/ 	.byte	0x11
	.zero		1


	//   ....[45]....
        /*03f8*/ 	.word	0x00001ed0
        /*03fc*/ 	.word	0x000000ff
        /*0400*/ 	.word	0x00000028
        /*0404*/ 	.short	0x010a
        /*0406*/ 	.byte	0x08
	.zero		1


	//   ....[46]....
        /*0408*/ 	.word	0x00002010
        /*040c*/ 	.word	0x00000002
        /*0410*/ 	.word	0x000000a0
        /*0414*/ 	.short	0x010a
        /*0416*/ 	.byte	0xff
	.zero		1


	//   ....[47]....
        /*0418*/ 	.word	0x000020d0
        /*041c*/ 	.word	0x00000002
        /*0420*/ 	.word	0x00000000
        /*0424*/ 	.short	0x0101
        /*0426*/ 	.byte	0xff
	.zero		1


	//   ....[48]....
        /*0428*/ 	.word	0x00002630
        /*042c*/ 	.word	0x000000ff
        /*0430*/ 	.word	0x00000000
        /*0434*/ 	.short	0x010a
        /*0436*/ 	.byte	0x04
	.zero		1


	//   ....[49]....
        /*0438*/ 	.word	0x000026c0
        /*043c*/ 	.word	0x000000ff
        /*0440*/ 	.word	0x00000000
        /*0444*/ 	.short	0x010a
        /*0446*/ 	.byte	0x04
	.zero		1


	//   ....[50]....
        /*0448*/ 	.word	0x00002750
        /*044c*/ 	.word	0x000000ff
        /*0450*/ 	.word	0x00000000
        /*0454*/ 	.short	0x010a
        /*0456*/ 	.byte	0x04
	.zero		1


	//   ....[51]....
        /*0458*/ 	.word	0x000027e0
        /*045c*/ 	.word	0x000000ff
        /*0460*/ 	.word	0x00000000
        /*0464*/ 	.short	0x010a
        /*0466*/ 	.byte	0x04
	.zero		1


	//   ....[52]....
        /*0468*/ 	.word	0x00002880
        /*046c*/ 	.word	0x00000000
        /*0470*/ 	.word	0x00000000
        /*0474*/ 	.short	0x010a
        /*0476*/ 	.byte	0xff
	.zero		1


	//   ....[53]....
        /*0478*/ 	.word	0x000029b0
        /*047c*/ 	.word	0x00000000
        /*0480*/ 	.word	0x00000100
        /*0484*/ 	.short	0x010a
        /*0486*/ 	.byte	0xff
	.zero		1


	//   ....[54]....
        /*0488*/ 	.word	0x00002a20
        /*048c*/ 	.word	0x00000004
        /*0490*/ 	.word	0x00000000
        /*0494*/ 	.short	0x0101
        /*0496*/ 	.byte	0xff
	.zero		1


	//   ....[55]....
        /*0498*/ 	.word	0x00002a40
        /*049c*/ 	.word	0x000000ff
        /*04a0*/ 	.word	0x000000b0
        /*04a4*/ 	.short	0x010a
        /*04a6*/ 	.byte	0x05
	.zero		1


	//   ....[56]....
        /*04a8*/ 	.word	0x00002b60
        /*04ac*/ 	.word	0x00000000
        /*04b0*/ 	.word	0x000000a0
        /*04b4*/ 	.short	0x010a
        /*04b6*/ 	.byte	0xff
	.zero		1


	//   ....[57]....
        /*04b8*/ 	.word	0x00002c60
        /*04bc*/ 	.word	0x00000000
        /*04c0*/ 	.word	0x00000000
        /*04c4*/ 	.short	0x0101
        /*04c6*/ 	.byte	0xff
	.zero		1


	//   ....[58]....
        /*04c8*/ 	.word	0x00002cf0
        /*04cc*/ 	.word	0x000000ff
        /*04d0*/ 	.word	0x000000b0
        /*04d4*/ 	.short	0x0106
        /*04d6*/ 	.byte	0x05
	.zero		1


	//   ....[59]....
        /*04d8*/ 	.word	0x00002d10
        /*04dc*/ 	.word	0x000000ff
        /*04e0*/ 	.word	0x000000b0
        /*04e4*/ 	.short	0x010a
        /*04e6*/ 	.byte	0x05
	.zero		1


	//   ....[60]....
        /*04e8*/ 	.word	0x00002da0
        /*04ec*/ 	.word	0x000000ff
        /*04f0*/ 	.word	0x000000b0
        /*04f4*/ 	.short	0x0106
        /*04f6*/ 	.byte	0x04
	.zero		1


	//   ....[61]....
        /*04f8*/ 	.word	0x00002de0
        /*04fc*/ 	.word	0x00000000
        /*0500*/ 	.word	0x000000b0
        /*0504*/ 	.short	0x010a
        /*0506*/ 	.byte	0xff
	.zero		1


	//   ....[62]....
        /*0508*/ 	.word	0x00003020
        /*050c*/ 	.word	0x000000ff
        /*0510*/ 	.word	0x00000008
        /*0514*/ 	.short	0x010a
        /*0516*/ 	.byte	0x06
	.zero		1


	//   ....[63]....
        /*0518*/ 	.word	0x00003040
        /*051c*/ 	.word	0x000000ff
        /*0520*/ 	.word	0x00000008
        /*0524*/ 	.short	0x010a
        /*0526*/ 	.byte	0x06
	.zero		1


	//   ....[64]....
        /*0528*/ 	.word	0x000031d0
        /*052c*/ 	.word	0x000000ff
        /*0530*/ 	.word	0x00000008
        /*0534*/ 	.short	0x010a
        /*0536*/ 	.byte	0x06
	.zero		1


	//   ....[65]....
        /*0538*/ 	.word	0x000031f0
        /*053c*/ 	.word	0x000000ff
        /*0540*/ 	.word	0x00000008
        /*0544*/ 	.short	0x010a
        /*0546*/ 	.byte	0x06
	.zero		1


	//   ....[66]....
        /*0548*/ 	.word	0x000032b0
        /*054c*/ 	.word	0x000000ff
        /*0550*/ 	.word	0x00000000
        /*0554*/ 	.short	0x0101
        /*0556*/ 	.byte	0x07
	.zero		1


	//   ....[67]....
        /*0558*/ 	.word	0x000035b0
        /*055c*/ 	.word	0x00000000
        /*0560*/ 	.word	0x000000a0
        /*0564*/ 	.short	0x010a
        /*0566*/ 	.byte	0xff
	.zero		1


	//   ....[68]....
        /*0568*/ 	.word	0x00003670
        /*056c*/ 	.word	0x00000000
        /*0570*/ 	.word	0x00000000
        /*0574*/ 	.short	0x0101
        /*0576*/ 	.byte	0xff
	.zero		1


	//   ....[69]....
        /*0578*/ 	.word	0x00003730
        /*057c*/ 	.word	0x000000ff
        /*0580*/ 	.word	0x00000000
        /*0584*/ 	.short	0x010a
        /*0586*/ 	.byte	0x06
	.zero		1


	//   ....[70]....
        /*0588*/ 	.word	0x00003740
        /*058c*/ 	.word	0x000000ff
        /*0590*/ 	.word	0x000000e0
        /*0594*/ 	.short	0x010a
        /*0596*/ 	.byte	0x0a
	.zero		1


	//   ....[71]....
        /*0598*/ 	.word	0x000037f0
        /*059c*/ 	.word	0x000000ff
        /*05a0*/ 	.word	0x00000000
        /*05a4*/ 	.short	0x010a
        /*05a6*/ 	.byte	0x09
	.zero		1


	//   ....[72]....
        /*05a8*/ 	.word	0x00003930
        /*05ac*/ 	.word	0x000000ff
        /*05b0*/ 	.word	0x00000000
        /*05b4*/ 	.short	0x010a
        /*05b6*/ 	.byte	0x06
	.zero		1


	//   ....[73]....
        /*05b8*/ 	.word	0x00003b80
        /*05bc*/ 	.word	0x000000ff
        /*05c0*/ 	.word	0x00000000
        /*05c4*/ 	.short	0x010a
        /*05c6*/ 	.byte	0x07
	.zero		1


	//   ....[74]....
        /*05c8*/ 	.word	0x00003c10
        /*05cc*/ 	.word	0x000000ff
        /*05d0*/ 	.word	0x00000000
        /*05d4*/ 	.short	0x010a
        /*05d6*/ 	.byte	0x07
	.zero		1


	//   ....[75]....
        /*05d8*/ 	.word	0x00003ca0
        /*05dc*/ 	.word	0x000000ff
        /*05e0*/ 	.word	0x00000000
        /*05e4*/ 	.short	0x010a
        /*05e6*/ 	.byte	0x07
	.zero		1


	//   ....[76]....
        /*05e8*/ 	.word	0x00003d40
        /*05ec*/ 	.word	0x00000000
        /*05f0*/ 	.word	0x00000000
        /*05f4*/ 	.short	0x010a
        /*05f6*/ 	.byte	0xff
	.zero		1


	//   ....[77]....
        /*05f8*/ 	.word	0x00003d80
        /*05fc*/ 	.word	0x00000000
        /*0600*/ 	.word	0x00000000
        /*0604*/ 	.short	0x010a
        /*0606*/ 	.byte	0xff
	.zero		1


	//   ....[78]....
        /*0608*/ 	.word	0x00003df0
        /*060c*/ 	.word	0x000000ff
        /*0610*/ 	.word	0x00000000
        /*0614*/ 	.short	0x0101
        /*0616*/ 	.byte	0x05
	.zero		1


	//   ....[79]....
        /*0618*/ 	.word	0x00003e30
        /*061c*/ 	.word	0x000000ff
        /*0620*/ 	.word	0x00000120
        /*0624*/ 	.short	0x010a
        /*0626*/ 	.byte	0x08
	.zero		1


	//   ....[80]....
        /*0628*/ 	.word	0x00003e80
        /*062c*/ 	.word	0x000000ff
        /*0630*/ 	.word	0x00000000
        /*0634*/ 	.short	0x0101
        /*0636*/ 	.byte	0x05
	.zero		1


	//   ....[81]....
        /*0638*/ 	.word	0x000042d0
        /*063c*/ 	.word	0x00000000
        /*0640*/ 	.word	0x000000a0
        /*0644*/ 	.short	0x010a
        /*0646*/ 	.byte	0xff
	.zero		1


	//   ....[82]....
        /*0648*/ 	.word	0x00004390
        /*064c*/ 	.word	0x00000000
        /*0650*/ 	.word	0x00000000
        /*0654*/ 	.short	0x0101
        /*0656*/ 	.byte	0xff
	.zero		1


	//   ....[83]....
        /*0658*/ 	.word	0x000046b0
        /*065c*/ 	.word	0x000000ff
        /*0660*/ 	.word	0x00000098
        /*0664*/ 	.short	0x010a
        /*0666*/ 	.byte	0x07
	.zero		1


	//   ....[84]....
        /*0668*/ 	.word	0x000048a0
        /*066c*/ 	.word	0x000000ff
        /*0670*/ 	.word	0x00000070
        /*0674*/ 	.short	0x010a
        /*0676*/ 	.byte	0x07
	.zero		1


	//   ....[85]....
        /*0678*/ 	.word	0x00004a90
        /*067c*/ 	.word	0x000000ff
        /*0680*/ 	.word	0x00000050
        /*0684*/ 	.short	0x010b
        /*0686*/ 	.byte	0x07
	.zero		1


	//   ....[86]....
        /*0688*/ 	.word	0x00004aa0
        /*068c*/ 	.word	0x000000ff
        /*0690*/ 	.word	0x00000000
        /*0694*/ 	.short	0x0101
        /*0696*/ 	.byte	0x0e
	.zero		1


	//   ....[87]....
        /*0698*/ 	.word	0x00004ac0
        /*069c*/ 	.word	0x000000ff
        /*06a0*/ 	.word	0x00000078
        /*06a4*/ 	.short	0x010a
        /*06a6*/ 	.byte	0x07
	.zero		1


	//   ....[88]....
        /*06a8*/ 	.word	0x00004c70
        /*06ac*/ 	.word	0x000000ff
        /*06b0*/ 	.word	0x00000058
        /*06b4*/ 	.short	0x010b
        /*06b6*/ 	.byte	0x07
	.zero		1


	//   ....[89]....
        /*06b8*/ 	.word	0x00004c80
        /*06bc*/ 	.word	0x000000ff
        /*06c0*/ 	.word	0x00000000
        /*06c4*/ 	.short	0x0101
        /*06c6*/ 	.byte	0x0e
	.zero		1


	//   ....[90]....
        /*06c8*/ 	.word	0x00004c90
        /*06cc*/ 	.word	0x000000ff
        /*06d0*/ 	.word	0x00000080
        /*06d4*/ 	.short	0x010a
        /*06d6*/ 	.byte	0x07
	.zero		1


	//   ....[91]....
        /*06d8*/ 	.word	0x00004ec0
        /*06dc*/ 	.word	0x000000ff
        /*06e0*/ 	.word	0x00000060
        /*06e4*/ 	.short	0x010b
        /*06e6*/ 	.byte	0x07
	.zero		1


	//   ....[92]....
        /*06e8*/ 	.word	0x00004f30
        /*06ec*/ 	.word	0x000000ff
        /*06f0*/ 	.word	0x00000000
        /*06f4*/ 	.short	0x0101
        /*06f6*/ 	.byte	0x0e
	.zero		1


	//   ....[93]....
        /*06f8*/ 	.word	0x00004f70
        /*06fc*/ 	.word	0x000000ff
        /*0700*/ 	.word	0x00000088
        /*0704*/ 	.short	0x010a
        /*0706*/ 	.byte	0x07
	.zero		1


	//   ....[94]....
        /*0708*/ 	.word	0x000051a0
        /*070c*/ 	.word	0x000000ff
        /*0710*/ 	.word	0x00000068
        /*0714*/ 	.short	0x010b
        /*0716*/ 	.byte	0x07
	.zero		1


	//   ....[95]....
        /*0718*/ 	.word	0x000051c0
        /*071c*/ 	.word	0x000000ff
        /*0720*/ 	.word	0x00000000
        /*0724*/ 	.short	0x0101
        /*0726*/ 	.byte	0x0d
	.zero		1


	//   ....[96]....
        /*0728*/ 	.word	0x000051f0
        /*072c*/ 	.word	0x000000ff
        /*0730*/ 	.word	0x00000070
        /*0734*/ 	.short	0x010a
        /*0736*/ 	.byte	0x07
	.zero		1


	//   ....[97]....
        /*0738*/ 	.word	0x00005210
        /*073c*/ 	.word	0x000000ff
        /*0740*/ 	.word	0x00000078
        /*0744*/ 	.short	0x010a
        /*0746*/ 	.byte	0x07
	.zero		1


	//   ....[98]....
        /*0748*/ 	.word	0x00005230
        /*074c*/ 	.word	0x000000ff
        /*0750*/ 	.word	0x00000080
        /*0754*/ 	.short	0x010a
        /*0756*/ 	.byte	0x07
	.zero		1


	//   ....[99]....
        /*0758*/ 	.word	0x00005270
        /*075c*/ 	.word	0x00000000
        /*0760*/ 	.word	0x00000088
        /*0764*/ 	.short	0x010a
        /*0766*/ 	.byte	0xff
	.zero		1


	//   ....[100]....
        /*0768*/ 	.word	0x000055c0
        /*076c*/ 	.word	0x00000000
        /*0770*/ 	.word	0x000000a0
        /*0774*/ 	.short	0x010a
        /*0776*/ 	.byte	0xff
	.zero		1


	//   ....[101]....
        /*0778*/ 	.word	0x000056d0
        /*077c*/ 	.word	0x00000000
        /*0780*/ 	.word	0x00000000
        /*0784*/ 	.short	0x0101
        /*0786*/ 	.byte	0xff
	.zero		1


	//   ....[102]....
        /*0788*/ 	.word	0x000060f0
        /*078c*/ 	.word	0x000000ff
        /*0790*/ 	.word	0x00000050
        /*0794*/ 	.short	0x010a
        /*0796*/ 	.byte	0x30
	.zero		1


	//   ....[103]....
        /*0798*/ 	.word	0x00006130
        /*079c*/ 	.word	0x0000004a
        /*07a0*/ 	.word	0x000000c0
        /*07a4*/ 	.short	0x010a
        /*07a6*/ 	.byte	0xff
	.zero		1


	//   ....[104]....
        /*07a8*/ 	.word	0x00006240
        /*07ac*/ 	.word	0x000000ff
        /*07b0*/ 	.word	0x00000050
        /*07b4*/ 	.short	0x010a
        /*07b6*/ 	.byte	0x30
	.zero		1


	//   ....[105]....
        /*07b8*/ 	.word	0x00006310
        /*07bc*/ 	.word	0x0000004a
        /*07c0*/ 	.word	0x000000c0
        /*07c4*/ 	.short	0x010a
        /*07c6*/ 	.byte	0xff
	.zero		1


	//   ....[106]....
        /*07c8*/ 	.word	0x00006ac0
        /*07cc*/ 	.word	0x00000000
        /*07d0*/ 	.word	0x00000000
        /*07d4*/ 	.short	0x0101
        /*07d6*/ 	.byte	0xff
	.zero		1


	//   ....[107]....
        /*07d8*/ 	.word	0x00006ad0
        /*07dc*/ 	.word	0x00000003
        /*07e0*/ 	.word	0x00000050
        /*07e4*/ 	.short	0x010a
        /*07e6*/ 	.byte	0xff
	.zero		1


	//   ....[108]....
        /*07e8*/ 	.word	0x00006b90
        /*07ec*/ 	.word	0x00000003
        /*07f0*/ 	.word	0x00000050
        /*07f4*/ 	.short	0x010a
        /*07f6*/ 	.byte	0xff
	.zero		1


	//   ....[109]....
        /*07f8*/ 	.word	0x00007380
        /*07fc*/ 	.word	0x00000052
        /*0800*/ 	.word	0x00000000
        /*0804*/ 	.short	0x0101
        /*0806*/ 	.byte	0xff
	.zero		1


	//   ....[110]....
        /*0808*/ 	.word	0x000073a0
        /*080c*/ 	.word	0x00000053
        /*0810*/ 	.word	0x00000050
        /*0814*/ 	.short	0x010a
        /*0816*/ 	.byte	0xff
	.zero		1


	//   ....[111]....
        /*0818*/ 	.word	0x00007450
        /*081c*/ 	.word	0x00000053
        /*0820*/ 	.word	0x00000050
        /*0824*/ 	.short	0x010a
        /*0826*/ 	.byte	0xff
	.zero		1


	//   ....[112]....
        /*0828*/ 	.word	0x00007c40
        /*082c*/ 	.word	0x00000052
        /*0830*/ 	.word	0x00000000
        /*0834*/ 	.short	0x0101
        /*0836*/ 	.byte	0xff
	.zero		1


	//   ....[113]....
        /*0838*/ 	.word	0x00007c60
        /*083c*/ 	.word	0x00000058
        /*0840*/ 	.word	0x00000050
        /*0844*/ 	.short	0x010a
        /*0846*/ 	.byte	0xff
	.zero		1


	//   ....[114]....
        /*0848*/ 	.word	0x00007d10
        /*084c*/ 	.word	0x00000058
        /*0850*/ 	.word	0x00000050
        /*0854*/ 	.short	0x010a
        /*0856*/ 	.byte	0xff
	.zero		1


	//   ....[115]....
        /*0858*/ 	.word	0x00007fc0
        /*085c*/ 	.word	0x0000004a
        /*0860*/ 	.word	0x00000000
        /*0864*/ 	.short	0x0101
        /*0866*/ 	.byte	0xff
	.zero		1


	//   ....[116]....
        /*0868*/ 	.word	0x00008550
        /*086c*/ 	.word	0x00000002
        /*0870*/ 	.word	0x00000000
        /*0874*/ 	.short	0x0101
        /*0876*/ 	.byte	0xff
	.zero		1


	//   ....[117]....
        /*0878*/ 	.word	0x000087c0
        /*087c*/ 	.word	0x000000ff
        /*0880*/ 	.word	0x00000000
        /*0884*/ 	.short	0x0101
        /*0886*/ 	.byte	0x04
	.zero		1


	//   ....[118]....
        /*0888*/ 	.word	0x000087e0
        /*088c*/ 	.word	0x00000003
        /*0890*/ 	.word	0x00000110
        /*0894*/ 	.short	0x010a
        /*0896*/ 	.byte	0xff
	.zero		1


	//   ....[119]....
        /*0898*/ 	.word	0x00008840
        /*089c*/ 	.word	0x00000002
        /*08a0*/ 	.word	0x00000028
        /*08a4*/ 	.short	0x010a
        /*08a6*/ 	.byte	0xff
	.zero		1


	//   ....[120]....
        /*08a8*/ 	.word	0x000088a0
        /*08ac*/ 	.word	0x00000002
        /*08b0*/ 	.word	0x00000028
        /*08b4*/ 	.short	0x010a
        /*08b6*/ 	.byte	0xff
	.zero		1


	//   ....[121]....
        /*08b8*/ 	.word	0x000088f0
        /*08bc*/ 	.word	0x00000002
        /*08c0*/ 	.word	0x000000a0
        /*08c4*/ 	.short	0x010a
        /*08c6*/ 	.byte	0xff
	.zero		1


	//   ....[122]....
        /*08c8*/ 	.word	0x00008950
        /*08cc*/ 	.word	0x00000000
        /*08d0*/ 	.word	0x00000000
        /*08d4*/ 	.short	0x010a
        /*08d6*/ 	.byte	0xff
	.zero		1


	//   ....[123]....
        /*08d8*/ 	.word	0x000089b0
        /*08dc*/ 	.word	0x00000000
        /*08e0*/ 	.word	0x00000000
        /*08e4*/ 	.short	0x010a
        /*08e6*/ 	.byte	0xff
	.zero		1


	//   ....[124]....
        /*08e8*/ 	.word	0x00008a10
        /*08ec*/ 	.word	0x00000000
        /*08f0*/ 	.word	0x00000000
        /*08f4*/ 	.short	0x010a
        /*08f6*/ 	.byte	0xff
	.zero		1


	//   ....[125]....
        /*08f8*/ 	.word	0x00008a70
        /*08fc*/ 	.word	0x00000000
        /*0900*/ 	.word	0x00000000
        /*0904*/ 	.short	0x010a
        /*0906*/ 	.byte	0xff
	.zero		1


	//   ....[126]....
        /*0908*/ 	.word	0x00008ac0
        /*090c*/ 	.word	0x00000000
        /*0910*/ 	.word	0x00000100
        /*0914*/ 	.short	0x010a
        /*0916*/ 	.byte	0xff
	.zero		1


	//   ....[127]....
        /*0918*/ 	.word	0x00008b20
        /*091c*/ 	.word	0x00000000
        /*0920*/ 	.word	0x000000b0
        /*0924*/ 	.short	0x010a
        /*0926*/ 	.byte	0xff
	.zero		1


	//   ....[128]....
        /*0928*/ 	.word	0x00008b70
        /*092c*/ 	.word	0x00000000
        /*0930*/ 	.word	0x000000a0
        /*0934*/ 	.short	0x010a
        /*0936*/ 	.byte	0xff
	.zero		1


	//   ....[129]....
        /*0938*/ 	.word	0x00008bd0
        /*093c*/ 	.word	0x00000000
        /*0940*/ 	.word	0x000000b0
        /*0944*/ 	.short	0x010a
        /*0946*/ 	.byte	0xff
	.zero		1


	//   ....[130]....
        /*0948*/ 	.word	0x00008c30
        /*094c*/ 	.word	0x00000004
        /*0950*/ 	.word	0x00000008
        /*0954*/ 	.short	0x010a
        /*0956*/ 	.byte	0xff
	.zero		1


	//   ....[131]....
        /*0958*/ 	.word	0x00008d10
        /*095c*/ 	.word	0x00000002
        /*0960*/ 	.word	0x00000008
        /*0964*/ 	.short	0x010a
        /*0966*/ 	.byte	0xff
	.zero		1


	//   ....[132]....
        /*0968*/ 	.word	0x00008d60
        /*096c*/ 	.word	0x00000000
        /*0970*/ 	.word	0x000000a0
        /*0974*/ 	.short	0x010a
        /*0976*/ 	.byte	0xff
	.zero		1


	//   ....[133]....
        /*0978*/ 	.word	0x00008dc0
        /*097c*/ 	.word	0x00000000
        /*0980*/ 	.word	0x000000e0
        /*0984*/ 	.short	0x010a
        /*0986*/ 	.byte	0xff
	.zero		1


	//   ....[134]....
        /*0988*/ 	.word	0x00008e20
        /*098c*/ 	.word	0x00000000
        /*0990*/ 	.word	0x00000000
        /*0994*/ 	.short	0x010a
        /*0996*/ 	.byte	0xff
	.zero		1


	//   ....[135]....
        /*0998*/ 	.word	0x00008e80
        /*099c*/ 	.word	0x00000000
        /*09a0*/ 	.word	0x00000000
        /*09a4*/ 	.short	0x010a
        /*09a6*/ 	.byte	0xff
	.zero		1


	//   ....[136]....
        /*09a8*/ 	.word	0x00008ee0
        /*09ac*/ 	.word	0x00000000
        /*09b0*/ 	.word	0x00000000
        /*09b4*/ 	.short	0x010a
        /*09b6*/ 	.byte	0xff
	.zero		1


	//   ....[137]....
        /*09b8*/ 	.word	0x00008f40
        /*09bc*/ 	.word	0x00000000
        /*09c0*/ 	.word	0x00000000
        /*09c4*/ 	.short	0x010a
        /*09c6*/ 	.byte	0xff
	.zero		1


	//   ....[138]....
        /*09c8*/ 	.word	0x00008fa0
        /*09cc*/ 	.word	0x00000000
        /*09d0*/ 	.word	0x00000120
        /*09d4*/ 	.short	0x010a
        /*09d6*/ 	.byte	0xff
	.zero		1


	//   ....[139]....
        /*09d8*/ 	.word	0x00008ff0
        /*09dc*/ 	.word	0x00000000
        /*09e0*/ 	.word	0x000000a0
        /*09e4*/ 	.short	0x010a
        /*09e6*/ 	.byte	0xff
	.zero		1


	//   ....[140]....
        /*09e8*/ 	.word	0x00009050
        /*09ec*/ 	.word	0x00000000
        /*09f0*/ 	.word	0x00000098
        /*09f4*/ 	.short	0x010a
        /*09f6*/ 	.byte	0xff
	.zero		1


	//   ....[141]....
        /*09f8*/ 	.word	0x000090b0
        /*09fc*/ 	.word	0x00000003
        /*0a00*/ 	.word	0x00000070
        /*0a04*/ 	.short	0x010a
        /*0a06*/ 	.byte	0xff
	.zero		1


	//   ....[142]....
        /*0a08*/ 	.word	0x00009110
        /*0a0c*/ 	.word	0x00000003
        /*0a10*/ 	.word	0x00000078
        /*0a14*/ 	.short	0x010a
        /*0a16*/ 	.byte	0xff
	.zero		1


	//   ....[143]....
        /*0a18*/ 	.word	0x00009170
        /*0a1c*/ 	.word	0x00000003
        /*0a20*/ 	.word	0x00000080
        /*0a24*/ 	.short	0x010a
        /*0a26*/ 	.byte	0xff
	.zero		1


	//   ....[144]....
        /*0a28*/ 	.word	0x000091d0
        /*0a2c*/ 	.word	0x00000003
        /*0a30*/ 	.word	0x00000088
        /*0a34*/ 	.short	0x010a
        /*0a36*/ 	.byte	0xff
	.zero		1


	//   ....[145]....
        /*0a38*/ 	.word	0x00009230
        /*0a3c*/ 	.word	0x00000000
        /*0a40*/ 	.word	0x00000070
        /*0a44*/ 	.short	0x010a
        /*0a46*/ 	.byte	0xff
	.zero		1


	//   ....[146]....
        /*0a48*/ 	.word	0x00009290
        /*0a4c*/ 	.word	0x00000000
        /*0a50*/ 	.word	0x00000078
        /*0a54*/ 	.short	0x010a
        /*0a56*/ 	.byte	0xff
	.zero		1


	//   ....[147]....
        /*0a58*/ 	.word	0x000092f0
        /*0a5c*/ 	.word	0x00000000
        /*0a60*/ 	.word	0x00000080
        /*0a64*/ 	.short	0x010a
        /*0a66*/ 	.byte	0xff
	.zero		1


	//   ....[148]....
        /*0a68*/ 	.word	0x00009340
        /*0a6c*/ 	.word	0x00000000
        /*0a70*/ 	.word	0x000000a0
        /*0a74*/ 	.short	0x010a
        /*0a76*/ 	.byte	0xff
	.zero		1


	//   ....[149]....
        /*0a78*/ 	.word	0x000093a0
        /*0a7c*/ 	.word	0x00000000
        /*0a80*/ 	.word	0x00000050
        /*0a84*/ 	.short	0x010a
        /*0a86*/ 	.byte	0xff
	.zero		1


	//   ....[150]....
        /*0a88*/ 	.word	0x000093f0
        /*0a8c*/ 	.word	0x0000004a
        /*0a90*/ 	.word	0x000000c0
        /*0a94*/ 	.short	0x010a
        /*0a96*/ 	.byte	0xff
	.zero		1


	//   ....[151]....
        /*0a98*/ 	.word	0x00009440
        /*0a9c*/ 	.word	0x00000003
        /*0aa0*/ 	.word	0x00000050
        /*0aa4*/ 	.short	0x010a
        /*0aa6*/ 	.byte	0xff
	.zero		1


	//   ....[152]....
        /*0aa8*/ 	.word	0x00009490
        /*0aac*/ 	.word	0x00000053
        /*0ab0*/ 	.word	0x00000050
        /*0ab4*/ 	.short	0x010a
        /*0ab6*/ 	.byte	0xff
	.zero		1


	//   ....[153]....
        /*0ab8*/ 	.word	0x000094e0
        /*0abc*/ 	.word	0x00000058
        /*0ac0*/ 	.word	0x00000050
        /*0ac4*/ 	.short	0x010a
        /*0ac6*/ 	.byte	0xff
	.zero		1


	//----- nvinfo : EIATTR_NUM_MBARRIERS
	.align		4
.L_47:
        /*0ac8*/ 	.byte	0x03, 0x38
        /*0aca*/ 	.short	0x0025


	//----- nvinfo : EIATTR_EXIT_INSTR_OFFSETS
	.align		4
        /*0acc*/ 	.byte	0x04, 0x1c
        /*0ace*/ 	.short	(.L_49 - .L_48)


	//   ....[0]....
.L_48:
        /*0ad0*/ 	.word	0x000028b0


	//   ....[1]....
        /*0ad4*/ 	.word	0x00002db0


	//   ....[2]....
        /*0ad8*/ 	.word	0x00002e10


	//   ....[3]....
        /*0adc*/ 	.word	0x000040b0


	//   ....[4]....
        /*0ae0*/ 	.word	0x000052a0


	//   ....[5]....
        /*0ae4*/ 	.word	0x000052e0


	//   ....[6]....
        /*0ae8*/ 	.word	0x000086b0


	//   ....[7]....
        /*0aec*/ 	.word	0x00008730


	//   ....[8]....
        /*0af0*/ 	.word	0x00008760


	//   ....[9]....
        /*0af4*/ 	.word	0x000087d0


	//----- nvinfo : EIATTR_MAX_THREADS
	.align		4
.L_49:
        /*0af8*/ 	.byte	0x04, 0x05
        /*0afa*/ 	.short	(.L_51 - .L_50)
.L_50:
        /*0afc*/ 	.word	0x00000100
        /*0b00*/ 	.word	0x00000001
        /*0b04*/ 	.word	0x00000001


	//----- nvinfo : EIATTR_CRS_STACK_SIZE
	.align		4
.L_51:
        /*0b08*/ 	.byte	0x04, 0x1e
        /*0b0a*/ 	.short	(.L_53 - .L_52)
.L_52:
        /*0b0c*/ 	.word	0x00000000


	//----- nvinfo : EIATTR_CBANK_PARAM_SIZE
	.align		4
.L_53:
        /*0b10*/ 	.byte	0x03, 0x19
        /*0b12*/ 	.short	0x0800


	//----- nvinfo : EIATTR_PARAM_CBANK
	.align		4
        /*0b14*/ 	.byte	0x04, 0x0a
        /*0b16*/ 	.short	(.L_55 - .L_54)
	.align		4
.L_54:
        /*0b18*/ 	.word	index@(.nv.constant0._ZN7cutlass13device_kernelINS_4gemm6kernel13GemmUniversalIN4cute5tupleIJiiiiEEENS1_10collective13CollectiveMmaINS1_35MainloopSm100TmaUmmaWarpSpecializedILi5ELi2ELi4ENS5_IJNS4_1CILi2EEENSA_ILi1EEESC_EEEEENS5_IJNSA_ILi128EEESF_NSA_ILi32EEEEEENS_6half_tENS5_IJlSC_lEEESI_SJ_NS4_8TiledMMAINS4_8MMA_AtomIJNS4_26SM100_MMA_F16BF16_2x1SM_SSISI_SI_fLi128ELi128ELNS4_4UMMA5MajorE0ELSO_0ELNSN_7ScaleInE0ELSP_0EEEEEENS4_6LayoutINS5_IJSC_SC_SC_EEENS5_IJNSA_ILi0EEESU_SU_EEEEENS5_IJNS4_10UnderscoreESX_SX_EEEEENS4_18SM100_TMA_2SM_LOADENS4_14ComposedLayoutINS4_7SwizzleILi2ELi4ELi3EEENS4_18smem_ptr_flag_bitsILi16EEENSS_INS5_IJNSA_ILi8EEESG_EEENS5_IJSG_SC_EEEEEEEvNS4_8identityES10_S1A_vS1B_EENS_8epilogue10collective18CollectiveEpilogueINS1D_23Sm100TmaWarpSpecializedILi4ELi2ELi16ELb1ELb0EEEJNS5_IJNSA_ILi64EEESF_SG_EEENS5_IJNSS_IS1I_SC_EENSS_INS5_IJNSA_ILi16EEESB_EEENS5_IJSC_S1I_EEEEEEEESI_SJ_SI_SJ_NS1D_6fusion15FusionCallbacksIS1H_NS1Q_17LinearCombinationISI_fSI_fLNS_15FloatRoundStyleE2EEES1J_S1P_JEEENS4_5SM1004TMEM4LOAD26SM100_TMEM_LOAD_32dp32b16xENS4_13SM90_TMA_LOADENS11_INS12_ILi1ELi4ELi3EEES15_NSS_INS5_IJS16_S1L_EEENS5_IJS1L_SC_EEEEEEENS4_39AutoVectorizingCopyWithAssumedAlignmentILi128EEENS4_14SM90_TMA_STOREES25_S27_S27_EEEvvEEEEvNT_6ParamsE)
        /*0b1c*/ 	.short	0x0380
        /*0b1e*/ 	.short	0x0800


	//----- nvinfo : EIATTR_SW_WAR
	.align		4
.L_55:
        /*0b20*/ 	.byte	0x04, 0x36
        /*0b22*/ 	.short	(.L_57 - .L_56)
.L_56:
        /*0b24*/ 	.word	0x00000008
.L_57:


//--------------------- .nv.callgraph             --------------------------
	.section	.nv.callgraph,"",@"SHT_CUDA_CALLGRAPH"
	.align	4
	.sectionentsize	8
	.align		4
        /*0000*/ 	.word	0x00000000
	.align		4
        /*0004*/ 	.word	0xffffffff
	.align		4
        /*0008*/ 	.word	index@(_ZN7cutlass13device_kernelINS_4gemm6kernel13GemmUniversalIN4cute5tupleIJiiiiEEENS1_10collective13CollectiveMmaINS1_35MainloopSm100TmaUmmaWarpSpecializedILi5ELi2ELi4ENS5_IJNS4_1CILi2EEENSA_ILi1EEESC_EEEEENS5_IJNSA_ILi128EEESF_NSA_ILi32EEEEEENS_6half_tENS5_IJlSC_lEEESI_SJ_NS4_8TiledMMAINS4_8MMA_AtomIJNS4_26SM100_MMA_F16BF16_2x1SM_SSISI_SI_fLi128ELi128ELNS4_4UMMA5MajorE0ELSO_0ELNSN_7ScaleInE0ELSP_0EEEEEENS4_6LayoutINS5_IJSC_SC_SC_EEENS5_IJNSA_ILi0EEESU_SU_EEEEENS5_IJNS4_10UnderscoreESX_SX_EEEEENS4_18SM100_TMA_2SM_LOADENS4_14ComposedLayoutINS4_7SwizzleILi2ELi4ELi3EEENS4_18smem_ptr_flag_bitsILi16EEENSS_INS5_IJNSA_ILi8EEESG_EEENS5_IJSG_SC_EEEEEEEvNS4_8identityES10_S1A_vS1B_EENS_8epilogue10collective18CollectiveEpilogueINS1D_23Sm100TmaWarpSpecializedILi4ELi2ELi16ELb1ELb0EEEJNS5_IJNSA_ILi64EEESF_SG_EEENS5_IJNSS_IS1I_SC_EENSS_INS5_IJNSA_ILi16EEESB_EEENS5_IJSC_S1I_EEEEEEEESI_SJ_SI_SJ_NS1D_6fusion15FusionCallbacksIS1H_NS1Q_17LinearCombinationISI_fSI_fLNS_15FloatRoundStyleE2EEES1J_S1P_JEEENS4_5SM1004TMEM4LOAD26SM100_TMEM_LOAD_32dp32b16xENS4_13SM90_TMA_LOADENS11_INS12_ILi1ELi4ELi3EEES15_NSS_INS5_IJS16_S1L_EEENS5_IJS1L_SC_EEEEEEENS4_39AutoVectorizingCopyWithAssumedAlignmentILi128EEENS4_14SM90_TMA_STOREES25_S27_S27_EEEvvEEEEvNT_6ParamsE)
	.align		4
        /*000c*/ 	.word	index@(__assertfail)
	.align		4
        /*0010*/ 	.word	0x00000000
	.align		4
        /*0014*/ 	.word	0xfffffffe
	.align		4
        /*0018*/ 	.word	0x00000000
	.align		4
        /*001c*/ 	.word	0xfffffffd
	.align		4
        /*0020*/ 	.word	0x00000000
	.align		4
        /*0024*/ 	.word	0xfffffffc


//--------------------- .nv.constant4             --------------------------
	.section	.nv.constant4,"a",@progbits
	.align	8
	.align		8
.nv.constant4:
        /*0000*/ 	.dword	__assertfail
	.align		8
        /*0008*/ 	.dword	__unnamed_1
	.align		8
        /*0010*/ 	.dword	__unnamed_2
	.align		8
        /*0018*/ 	.dword	_ZN39_INTERNAL_435852d0_4_k_cu_e6d59b7e_74754cuda3std3__45__cpo5beginE
	.align		8
        /*0020*/ 	.dword	_ZN39_INTERNAL_435852d0_4_k_cu_e6d59b7e_74754cuda3std3__45__cpo3endE
	.align		8
        /*0028*/ 	.dword	_ZN39_INTERNAL_435852d0_4_k_cu_e6d59b7e_74754cuda3std3__45__cpo6cbeginE
	.align		8
        /*0030*/ 	.dword	_ZN39_INTERNAL_435852d0_4_k_cu_e6d59b7e_74754cuda3std3__45__cpo4cendE
	.align		8
        /*0038*/ 	.dword	_ZN39_INTERNAL_435852d0_4_k_cu_e6d59b7e_74754cuda3std3__441_GLOBAL__N__435852d0_4_k_cu_e6d59b7e_74756ignoreE
	.align		8
        /*0040*/ 	.dword	_ZN39_INTERNAL_435852d0_4_k_cu_e6d59b7e_74754cuda3std3__419piecewise_constructE
	.align		8
        /*0048*/ 	.dword	_ZN39_INTERNAL_435852d0_4_k_cu_e6d59b7e_74754cuda3std3__48in_placeE
	.align		8
        /*0050*/ 	.dword	_ZN39_INTERNAL_435852d0_4_k_cu_e6d59b7e_74754cuda3std6ranges3__45__cpo4swapE
	.align		8
        /*0058*/ 	.dword	_ZN39_INTERNAL_435852d0_4_k_cu_e6d59b7e_74754cuda3std6ranges3__45__cpo9iter_moveE
	.align		8
        /*0060*/ 	.dword	_ZN39_INTERNAL_435852d0_4_k_cu_e6d59b7e_74754cute7productE
	.align		8
        /*0068*/ 	.dword	_ZN39_INTERNAL_435852d0_4_k_cu_e6d59b7e_74754cute1_E
	.align		8
        /*0070*/ 	.dword	$str$25
	.align		8
        /*0078*/ 	.dword	$str$26
	.align		8
        /*0080*/ 	.dword	$str$27
	.align		8
        /*0088*/ 	.dword	$str$28


//--------------------- .text._ZN7cutlass13device_kernelINS_4gemm6kernel13GemmUniversalIN4cute5tupleIJiiiiEEENS1_10collective13CollectiveMmaINS1_35MainloopSm100TmaUmmaWarpSpecializedILi5ELi2ELi4ENS5_IJNS4_1CILi2EEENSA_ILi1EEESC_EEEEENS5_IJNSA_ILi128EEESF_NSA_ILi32EEEEEENS_6half_tENS5_IJlSC_lEEESI_SJ_NS4_8TiledMMAINS4_8MMA_AtomIJNS4_26SM100_MMA_F16BF16_2x1SM_SSISI_SI_fLi128ELi128ELNS4_4UMMA5MajorE0ELSO_0ELNSN_7ScaleInE0ELSP_0EEEEEENS4_6LayoutINS5_IJSC_SC_SC_EEENS5_IJNSA_ILi0EEESU_SU_EEEEENS5_IJNS4_10UnderscoreESX_SX_EEEEENS4_18SM100_TMA_2SM_LOADENS4_14ComposedLayoutINS4_7SwizzleILi2ELi4ELi3EEENS4_18smem_ptr_flag_bitsILi16EEENSS_INS5_IJNSA_ILi8EEESG_EEENS5_IJSG_SC_EEEEEEEvNS4_8identityES10_S1A_vS1B_EENS_8epilogue10collective18CollectiveEpilogueINS1D_23Sm100TmaWarpSpecializedILi4ELi2ELi16ELb1ELb0EEEJNS5_IJNSA_ILi64EEESF_SG_EEENS5_IJNSS_IS1I_SC_EENSS_INS5_IJNSA_ILi16EEESB_EEENS5_IJSC_S1I_EEEEEEEESI_SJ_SI_SJ_NS1D_6fusion15FusionCallbacksIS1H_NS1Q_17LinearCombinationISI_fSI_fLNS_15FloatRoundStyleE2EEES1J_S1P_JEEENS4_5SM1004TMEM4LOAD26SM100_TMEM_LOAD_32dp32b16xENS4_13SM90_TMA_LOADENS11_INS12_ILi1ELi4ELi3EEES15_NSS_INS5_IJS16_S1L_EEENS5_IJS1L_SC_EEEEEEENS4_39AutoVectorizingCopyWithAssumedAlignmentILi128EEENS4_14SM90_TMA_STOREES25_S27_S27_EEEvvEEEEvNT_6ParamsE --------------------------
	.section	.text._ZN7cutlass13device_kernelINS_4gemm6kernel13GemmUniversalIN4cute5tupleIJiiiiEEENS1_10collective13CollectiveMmaINS1_35MainloopSm100TmaUmmaWarpSpecializedILi5ELi2ELi4ENS5_IJNS4_1CILi2EEENSA_ILi1EEESC_EEEEENS5_IJNSA_ILi128EEESF_NSA_ILi32EEEEEENS_6half_tENS5_IJlSC_lEEESI_SJ_NS4_8TiledMMAINS4_8MMA_AtomIJNS4_26SM100_MMA_F16BF16_2x1SM_SSISI_SI_fLi128ELi128ELNS4_4UMMA5MajorE0ELSO_0ELNSN_7ScaleInE0ELSP_0EEEEEENS4_6LayoutINS5_IJSC_SC_SC_EEENS5_IJNSA_ILi0EEESU_SU_EEEEENS5_IJNS4_10UnderscoreESX_SX_EEEEENS4_18SM100_TMA_2SM_LOADENS4_14ComposedLayoutINS4_7SwizzleILi2ELi4ELi3EEENS4_18smem_ptr_flag_bitsILi16EEENSS_INS5_IJNSA_ILi8EEESG_EEENS5_IJSG_SC_EEEEEEEvNS4_8identityES10_S1A_vS1B_EENS_8epilogue10collective18CollectiveEpilogueINS1D_23Sm100TmaWarpSpecializedILi4ELi2ELi16ELb1ELb0EEEJNS5_IJNSA_ILi64EEESF_SG_EEENS5_IJNSS_IS1I_SC_EENSS_INS5_IJNSA_ILi16EEESB_EEENS5_IJSC_S1I_EEEEEEEESI_SJ_SI_SJ_NS1D_6fusion15FusionCallbacksIS1H_NS1Q_17LinearCombinationISI_fSI_fLNS_15FloatRoundStyleE2EEES1J_S1P_JEEENS4_5SM1004TMEM4LOAD26SM100_TMEM_LOAD_32dp32b16xENS4_13SM90_TMA_LOADENS11_INS12_ILi1ELi4ELi3EEES15_NSS_INS5_IJS16_S1L_EEENS5_IJS1L_SC_EEEEEEENS4_39AutoVectorizingCopyWithAssumedAlignmentILi128EEENS4_14SM90_TMA_STOREES25_S27_S27_EEEvvEEEEvNT_6ParamsE,"ax",@progbits
	.align	128
.text._ZN7cutlass13device_kernelINS_4gemm6kernel13GemmUniversalIN4cute5tupleIJiiiiEEENS1_10collective13CollectiveMmaINS1_35MainloopSm100TmaUmmaWarpSpecializedILi5ELi2ELi4ENS5_IJNS4_1CILi2EEENSA_ILi1EEESC_EEEEENS5_IJNSA_ILi128EEESF_NSA_ILi32EEEEEENS_6half_tENS5_IJlSC_lEEESI_SJ_NS4_8TiledMMAINS4_8MMA_AtomIJNS4_26SM100_MMA_F16BF16_2x1SM_SSISI_SI_fLi128ELi128ELNS4_4UMMA5MajorE0ELSO_0ELNSN_7ScaleInE0ELSP_0EEEEEENS4_6LayoutINS5_IJSC_SC_SC_EEENS5_IJNSA_ILi0EEESU_SU_EEEEENS5_IJNS4_10UnderscoreESX_SX_EEEEENS4_18SM100_TMA_2SM_LOADENS4_14ComposedLayoutINS4_7SwizzleILi2ELi4ELi3EEENS4_18smem_ptr_flag_bitsILi16EEENSS_INS5_IJNSA_ILi8EEESG_EEENS5_IJSG_SC_EEEEEEEvNS4_8identityES10_S1A_vS1B_EENS_8epilogue10collective18CollectiveEpilogueINS1D_23Sm100TmaWarpSpecializedILi4ELi2ELi16ELb1ELb0EEEJNS5_IJNSA_ILi64EEESF_SG_EEENS5_IJNSS_IS1I_SC_EENSS_INS5_IJNSA_ILi16EEESB_EEENS5_IJSC_S1I_EEEEEEEESI_SJ_SI_SJ_NS1D_6fusion15FusionCallbacksIS1H_NS1Q_17LinearCombinationISI_fSI_fLNS_15FloatRoundStyleE2EEES1J_S1P_JEEENS4_5SM1004TMEM4LOAD26SM100_TMEM_LOAD_32dp32b16xENS4_13SM90_TMA_LOADENS11_INS12_ILi1ELi4ELi3EEES15_NSS_INS5_IJS16_S1L_EEENS5_IJS1L_SC_EEEEEEENS4_39AutoVectorizingCopyWithAssumedAlignmentILi128EEENS4_14SM90_TMA_STOREES25_S27_S27_EEEvvEEEEvNT_6ParamsE:
        .type           _ZN7cutlass13device_kernelINS_4gemm6kernel13GemmUniversalIN4cute5tupleIJiiiiEEENS1_10collective13CollectiveMmaINS1_35MainloopSm100TmaUmmaWarpSpecializedILi5ELi2ELi4ENS5_IJNS4_1CILi2EEENSA_ILi1EEESC_EEEEENS5_IJNSA_ILi128EEESF_NSA_ILi32EEEEEENS_6half_tENS5_IJlSC_lEEESI_SJ_NS4_8TiledMMAINS4_8MMA_AtomIJNS4_26SM100_MMA_F16BF16_2x1SM_SSISI_SI_fLi128ELi128ELNS4_4UMMA5MajorE0ELSO_0ELNSN_7ScaleInE0ELSP_0EEEEEENS4_6LayoutINS5_IJSC_SC_SC_EEENS5_IJNSA_ILi0EEESU_SU_EEEEENS5_IJNS4_10UnderscoreESX_SX_EEEEENS4_18SM100_TMA_2SM_LOADENS4_14ComposedLayoutINS4_7SwizzleILi2ELi4ELi3EEENS4_18smem_ptr_flag_bitsILi16EEENSS_INS5_IJNSA_ILi8EEESG_EEENS5_IJSG_SC_EEEEEEEvNS4_8identityES10_S1A_vS1B_EENS_8epilogue10collective18CollectiveEpilogueINS1D_23Sm100TmaWarpSpecializedILi4ELi2ELi16ELb1ELb0EEEJNS5_IJNSA_ILi64EEESF_SG_EEENS5_IJNSS_IS1I_SC_EENSS_INS5_IJNSA_ILi16EEESB_EEENS5_IJSC_S1I_EEEEEEEESI_SJ_SI_SJ_NS1D_6fusion15FusionCallbacksIS1H_NS1Q_17LinearCombinationISI_fSI_fLNS_15FloatRoundStyleE2EEES1J_S1P_JEEENS4_5SM1004TMEM4LOAD26SM100_TMEM_LOAD_32dp32b16xENS4_13SM90_TMA_LOADENS11_INS12_ILi1ELi4ELi3EEES15_NSS_INS5_IJS16_S1L_EEENS5_IJS1L_SC_EEEEEEENS4_39AutoVectorizingCopyWithAssumedAlignmentILi128EEENS4_14SM90_TMA_STOREES25_S27_S27_EEEvvEEEEvNT_6ParamsE,@function
        .size           _ZN7cutlass13device_kernelINS_4gemm6kernel13GemmUniversalIN4cute5tupleIJiiiiEEENS1_10collective13CollectiveMmaINS1_35MainloopSm100TmaUmmaWarpSpecializedILi5ELi2ELi4ENS5_IJNS4_1CILi2EEENSA_ILi1EEESC_EEEEENS5_IJNSA_ILi128EEESF_NSA_ILi32EEEEEENS_6half_tENS5_IJlSC_lEEESI_SJ_NS4_8TiledMMAINS4_8MMA_AtomIJNS4_26SM100_MMA_F16BF16_2x1SM_SSISI_SI_fLi128ELi128ELNS4_4UMMA5MajorE0ELSO_0ELNSN_7ScaleInE0ELSP_0EEEEEENS4_6LayoutINS5_IJSC_SC_SC_EEENS5_IJNSA_ILi0EEESU_SU_EEEEENS5_IJNS4_10UnderscoreESX_SX_EEEEENS4_18SM100_TMA_2SM_LOADENS4_14ComposedLayoutINS4_7SwizzleILi2ELi4ELi3EEENS4_18smem_ptr_flag_bitsILi16EEENSS_INS5_IJNSA_ILi8EEESG_EEENS5_IJSG_SC_EEEEEEEvNS4_8identityES10_S1A_vS1B_EENS_8epilogue10collective18CollectiveEpilogueINS1D_23Sm100TmaWarpSpecializedILi4ELi2ELi16ELb1ELb0EEEJNS5_IJNSA_ILi64EEESF_SG_EEENS5_IJNSS_IS1I_SC_EENSS_INS5_IJNSA_ILi16EEESB_EEENS5_IJSC_S1I_EEEEEEEESI_SJ_SI_SJ_NS1D_6fusion15FusionCallbacksIS1H_NS1Q_17LinearCombinationISI_fSI_fLNS_15FloatRoundStyleE2EEES1J_S1P_JEEENS4_5SM1004TMEM4LOAD26SM100_TMEM_LOAD_32dp32b16xENS4_13SM90_TMA_LOADENS11_INS12_ILi1ELi4ELi3EEES15_NSS_INS5_IJS16_S1L_EEENS5_IJS1L_SC_EEEEEEENS4_39AutoVectorizingCopyWithAssumedAlignmentILi128EEENS4_14SM90_TMA_STOREES25_S27_S27_EEEvvEEEEvNT_6ParamsE,(.L_x_200 - _ZN7cutlass13device_kernelINS_4gemm6kernel13GemmUniversalIN4cute5tupleIJiiiiEEENS1_10collective13CollectiveMmaINS1_35MainloopSm100TmaUmmaWarpSpecializedILi5ELi2ELi4ENS5_IJNS4_1CILi2EEENSA_ILi1EEESC_EEEEENS5_IJNSA_ILi128EEESF_NSA_ILi32EEEEEENS_6half_tENS5_IJlSC_lEEESI_SJ_NS4_8TiledMMAINS4_8MMA_AtomIJNS4_26SM100_MMA_F16BF16_2x1SM_SSISI_SI_fLi128ELi128ELNS4_4UMMA5MajorE0ELSO_0ELNSN_7ScaleInE0ELSP_0EEEEEENS4_6LayoutINS5_IJSC_SC_SC_EEENS5_IJNSA_ILi0EEESU_SU_EEEEENS5_IJNS4_10UnderscoreESX_SX_EEEEENS4_18SM100_TMA_2SM_LOADENS4_14ComposedLayoutINS4_7SwizzleILi2ELi4ELi3EEENS4_18smem_ptr_flag_bitsILi16EEENSS_INS5_IJNSA_ILi8EEESG_EEENS5_IJSG_SC_EEEEEEEvNS4_8identityES10_S1A_vS1B_EENS_8epilogue10collective18CollectiveEpilogueINS1D_23Sm100TmaWarpSpecializedILi4ELi2ELi16ELb1ELb0EEEJNS5_IJNSA_ILi64EEESF_SG_EEENS5_IJNSS_IS1I_SC_EENSS_INS5_IJNSA_ILi16EEESB_EEENS5_IJSC_S1I_EEEEEEEESI_SJ_SI_SJ_NS1D_6fusion15FusionCallbacksIS1H_NS1Q_17LinearCombinationISI_fSI_fLNS_15FloatRoundStyleE2EEES1J_S1P_JEEENS4_5SM1004TMEM4LOAD26SM100_TMEM_LOAD_32dp32b16xENS4_13SM90_TMA_LOADENS11_INS12_ILi1ELi4ELi3EEES15_NSS_INS5_IJS16_S1L_EEENS5_IJS1L_SC_EEEEEEENS4_39AutoVectorizingCopyWithAssumedAlignmentILi128EEENS4_14SM90_TMA_STOREES25_S27_S27_EEEvvEEEEvNT_6ParamsE)
        .other          _ZN7cutlass13device_kernelINS_4gemm6kernel13GemmUniversalIN4cute5tupleIJiiiiEEENS1_10collective13CollectiveMmaINS1_35MainloopSm100TmaUmmaWarpSpecializedILi5ELi2ELi4ENS5_IJNS4_1CILi2EEENSA_ILi1EEESC_EEEEENS5_IJNSA_ILi128EEESF_NSA_ILi32EEEEEENS_6half_tENS5_IJlSC_lEEESI_SJ_NS4_8TiledMMAINS4_8MMA_AtomIJNS4_26SM100_MMA_F16BF16_2x1SM_SSISI_SI_fLi128ELi128ELNS4_4UMMA5MajorE0ELSO_0ELNSN_7ScaleInE0ELSP_0EEEEEENS4_6LayoutINS5_IJSC_SC_SC_EEENS5_IJNSA_ILi0EEESU_SU_EEEEENS5_IJNS4_10UnderscoreESX_SX_EEEEENS4_18SM100_TMA_2SM_LOADENS4_14ComposedLayoutINS4_7SwizzleILi2ELi4ELi3EEENS4_18smem_ptr_flag_bitsILi16EEENSS_INS5_IJNSA_ILi8EEESG_EEENS5_IJSG_SC_EEEEEEEvNS4_8identityES10_S1A_vS1B_EENS_8epilogue10collective18CollectiveEpilogueINS1D_23Sm100TmaWarpSpecializedILi4ELi2ELi16ELb1ELb0EEEJNS5_IJNSA_ILi64EEESF_SG_EEENS5_IJNSS_IS1I_SC_EENSS_INS5_IJNSA_ILi16EEESB_EEENS5_IJSC_S1I_EEEEEEEESI_SJ_SI_SJ_NS1D_6fusion15FusionCallbacksIS1H_NS1Q_17LinearCombinationISI_fSI_fLNS_15FloatRoundStyleE2EEES1J_S1P_JEEENS4_5SM1004TMEM4LOAD26SM100_TMEM_LOAD_32dp32b16xENS4_13SM90_TMA_LOADENS11_INS12_ILi1ELi4ELi3EEES15_NSS_INS5_IJS16_S1L_EEENS5_IJS1L_SC_EEEEEEENS4_39AutoVectorizingCopyWithAssumedAlignmentILi128EEENS4_14SM90_TMA_STOREES25_S27_S27_EEEvvEEEEvNT_6ParamsE,@"STO_CUDA_ENTRY STV_DEFAULT"
_ZN7cutlass13device_kernelINS_4gemm6kernel13GemmUniversalIN4cute5tupleIJiiiiEEENS1_10collective13CollectiveMmaINS1_35MainloopSm100TmaUmmaWarpSpecializedILi5ELi2ELi4ENS5_IJNS4_1CILi2EEENSA_ILi1EEESC_EEEEENS5_IJNSA_ILi128EEESF_NSA_ILi32EEEEEENS_6half_tENS5_IJlSC_lEEESI_SJ_NS4_8TiledMMAINS4_8MMA_AtomIJNS4_26SM100_MMA_F16BF16_2x1SM_SSISI_SI_fLi128ELi128ELNS4_4UMMA5MajorE0ELSO_0ELNSN_7ScaleInE0ELSP_0EEEEEENS4_6LayoutINS5_IJSC_SC_SC_EEENS5_IJNSA_ILi0EEESU_SU_EEEEENS5_IJNS4_10UnderscoreESX_SX_EEEEENS4_18SM100_TMA_2SM_LOADENS4_14ComposedLayoutINS4_7SwizzleILi2ELi4ELi3EEENS4_18smem_ptr_flag_bitsILi16EEENSS_INS5_IJNSA_ILi8EEESG_EEENS5_IJSG_SC_EEEEEEEvNS4_8identityES10_S1A_vS1B_EENS_8epilogue10collective18CollectiveEpilogueINS1D_23Sm100TmaWarpSpecializedILi4ELi2ELi16ELb1ELb0EEEJNS5_IJNSA_ILi64EEESF_SG_EEENS5_IJNSS_IS1I_SC_EENSS_INS5_IJNSA_ILi16EEESB_EEENS5_IJSC_S1I_EEEEEEEESI_SJ_SI_SJ_NS1D_6fusion15FusionCallbacksIS1H_NS1Q_17LinearCombinationISI_fSI_fLNS_15FloatRoundStyleE2EEES1J_S1P_JEEENS4_5SM1004TMEM4LOAD26SM100_TMEM_LOAD_32dp32b16xENS4_13SM90_TMA_LOADENS11_INS12_ILi1ELi4ELi3EEES15_NSS_INS5_IJS16_S1L_EEENS5_IJS1L_SC_EEEEEEENS4_39AutoVectorizingCopyWithAssumedAlignmentILi128EEENS4_14SM90_TMA_STOREES25_S27_S27_EEEvvEEEEvNT_6ParamsE:
[----:B------:R-:W1:Y:S01]  /*0000*/  LDC R1, c[0x0][0x37c] ;  /* 0x0000df00ff017b82 */ /* 0x000e620000000800 */
[----:B------:R-:W2:Y:S01]  /*0010*/  S2R R72, SR_TID.X ;  /* 0x0000000000487919 */ /* 0x000ea20000002100 */
[----:B------:R-:W3:Y:S06]  /*0020*/  LDCU.64 UR6, c[0x0][0x890] ;  /* 0x00011200ff0677ac */ /* 0x000eec0008000a00 */
[----:B------:R-:W4:Y:S01]  /*0030*/  S2UR UR37, SR_CgaCtaId ;  /* 0x00000000002579c3 */ /* 0x000f220000008800 */
[----:B------:R-:W-:Y:S02]  /*0040*/  PRMT R59, RZ, 0x7610, R59 ;  /* 0x00007610ff3b7816 */ /* 0x000fe4000000003b */
[----:B------:R-:W-:Y:S01]  /*0050*/  ELECT P1, URZ, PT ;  /* 0x0000000000ff782f */ /* 0x000fe20003820000 */
[----:B------:R-:W1:Y:S01]  /*0060*/  LDCU.64 UR46, c[0x0][0x358] ;  /* 0x00006b00ff2e77ac */ /* 0x000e620008000a00 */
[----:B---3--:R-:W-:-:S04]  /*0070*/  UISETP.NE.U32.AND UP0, UPT, UR6, URZ, UPT ;  /* 0x000000ff0600728c */ /* 0x008fc8000bf05070 */
[----:B------:R-:W-:Y:S02]  /*0080*/  UISETP.NE.AND.EX UP0, UPT, UR7, URZ, UPT, UP0 ;  /* 0x000000ff0700728c */ /* 0x000fe4000bf05300 */
[----:B----4-:R-:W-:Y:S02]  /*0090*/  ULOP3.LUT UR5, UR37, 0x1, URZ, 0xc0, !UPT ;  /* 0x0000000125057892 */ /* 0x010fe4000f8ec0ff */
[----:B------:R-:W-:Y:S01]  /*00a0*/  ULOP3.LUT UR4, UR37, 0x1, URZ, 0x3c, !UPT ;  /* 0x0000000125047892 */ /* 0x000fe2000f8e3cff */
[----:B--2---:R-:W-:-:S05]  /*00b0*/  SHF.R.U32.HI R66, RZ, 0x5, R72 ;  /* 0x00000005ff427819 */ /* 0x004fca0000011648 */
[----:B------:R-:W2:Y:S02]  /*00c0*/  SHFL.IDX PT, R0, R66, RZ, 0x1f ;  /* 0x00001fff42007589 */ /* 0x000ea400000e0000 */
[----:B--2---:R-:W-:Y:S01]  /*00d0*/  R2UR UR10, R0 ;  /* 0x00000000000a72ca */ /* 0x004fe200000e0000 */
[----:B-1----:R-:W-:-:S14]  /*00e0*/  BRA.U UP0, `(.L_x_0) ;  /* 0x00000001002c7547 */ /* 0x002fdc000b800000 */
[----:B------:R-:W1:Y:S02]  /*00f0*/  LDCU.64 UR8, c[0x0][0x888] ;  /* 0x00011100ff0877ac */ /* 0x000e640008000a00 */
[----:B-1----:R-:W-:-:S04]  /*0100*/  UISETP.NE.U32.AND UP0, UPT, UR8, URZ, UPT ;  /* 0x000000ff0800728c */ /* 0x002fc8000bf05070 */
[----:B------:R-:W-:-:S09]  /*0110*/  UISETP.NE.AND.EX UP0, UPT, UR9, URZ, UPT, UP0 ;  /* 0x000000ff0900728c */ /* 0x000fd2000bf05300 */
[----:B------:R-:W-:Y:S05]  /*0120*/  BRA.U !UP0, `(.L_x_1) ;  /* 0x0000000108107547 */ /* 0x000fea000b800000 */
[----:B------:R-:W1:Y:S02]  /*0130*/  LDC.64 R2, c[0x0][0x888] ;  /* 0x00022200ff027b82 */ /* 0x000e640000000a00 */
[----:B-1----:R1:W5:Y:S01]  /*0140*/  LDG.E R35, desc[UR46][R2.64] ;  /* 0x0000002e02237981 */ /* 0x002362000c1e1900 */
[----:B------:R-:W-:Y:S01]  /*0150*/  HFMA2 R59, -RZ, RZ, 0, 5.9604644775390625e-08 ;  /* 0x00000001ff3b7431 */ /* 0x000fe200000001ff */
[----:B------:R-:W-:Y:S05]  /*0160*/  BRA `(.L_x_0) ;  /* 0x00000000000c7947 */ /* 0x000fea0003800000 */
.L_x_1:
[----:B------:R-:W1:Y:S01]  /*0170*/  LDCU UR8, c[0x0][0x880] ;  /* 0x00011000ff0877ac */ /* 0x000e620008000800 */
[----:B------:R-:W-:Y:S01]  /*0180*/  HFMA2 R59, -RZ, RZ, 0, 5.9604644775390625e-08 ;  /* 0x00000001ff3b7431 */ /* 0x000fe200000001ff */
[----:B-1----:R-:W-:-:S07]  /*0190*/  MOV R35, UR8 ;  /* 0x0000000800237c02 */ /* 0x002fce0008000f00 */
.L_x_0:
[----:B------:R-:W2:Y:S02]  /*01a0*/  LDCU.64 UR8, c[0x0][0x8b0] ;  /* 0x00011600ff0877ac */ /* 0x000ea40008000a00 */
[----:B--2---:R-:W-:-:S04]  /*01b0*/  UISETP.NE.U32.AND UP0, UPT, UR8, URZ, UPT ;  /* 0x000000ff0800728c */ /* 0x004fc8000bf05070 */
[----:B------:R-:W-:-:S09]  /*01c0*/  UISETP.NE.AND.EX UP0, UPT, UR9, URZ, UPT, UP0 ;  /* 0x000000ff0900728c */ /* 0x000fd2000bf05300 */
[----:B------:R-:W-:Y:S05]  /*01d0*/  BRA.U UP0, `(.L_x_2) ;  /* 0x0000000100247547 */ /* 0x000fea000b800000 */
[----:B------:R-:W2:Y:S02]  /*01e0*/  LDCU.64 UR8, c[0x0][0x8a8] ;  /* 0x00011500ff0877ac */ /* 0x000ea40008000a00 */
[----:B--2---:R-:W-:-:S04]  /*01f0*/  UISETP.NE.U32.AND UP0, UPT, UR8, URZ, UPT ;  /* 0x000000ff0800728c */ /* 0x004fc8000bf05070 */
[----:B------:R-:W-:-:S09]  /*0200*/  UISETP.NE.AND.EX UP0, UPT, UR9, URZ, UPT, UP0 ;  /* 0x000000ff0900728c */ /* 0x000fd2000bf05300 */
[----:B------:R-:W-:Y:S05]  /*0210*/  BRA.U !UP0, `(.L_x_3) ;  /* 0x00000001080c7547 */ /* 0x000fea000b800000 */
[----:B------:R-:W2:Y:S02]  /*0220*/  LDC.64 R32, c[0x0][0x8a8] ;  /* 0x00022a00ff207b82 */ /* 0x000ea40000000a00 */
[----:B--2---:R2:W5:Y:S01]  /*0230*/  LDG.E R32, desc[UR46][R32.64] ;  /* 0x0000002e20207981 */ /* 0x004562000c1e1900 */
[----:B------:R-:W-:Y:S05]  /*0240*/  BRA `(.L_x_2) ;  /* 0x0000000000087947 */ /* 0x000fea0003800000 */
.L_x_3:
[----:B------:R-:W2:Y:S02]  /*0250*/  LDCU UR8, c[0x0][0x8a0] ;  /* 0x00011400ff0877ac */ /* 0x000ea40008000800 */
[----:B--2---:R-:W-:Y:S02]  /*0260*/  MOV R32, UR8 ;  /* 0x0000000800207c02 */ /* 0x004fe40008000f00 */
.L_x_2:
[----:B------:R-:W-:Y:S01]  /*0270*/  IMAD.U32 R0, RZ, RZ, UR10 ;  /* 0x0000000aff007e24 */ /* 0x000fe2000f8e00ff */
[----:B------:R-:W-:Y:S04]  /*0280*/  BSSY.RECONVERGENT B0, `(.L_x_4) ;  /* 0x000000c000007945 */ /* 0x000fe80003800200 */
[C---:B------:R-:W-:Y:S02]  /*0290*/  ISETP.NE.OR P2, PT, R0.reuse, 0x1, !P1 ;  /* 0x000000010000780c */ /* 0x040fe40004f45670 */
[----:B------:R-:W-:-:S11]  /*02a0*/  ISETP.NE.OR P0, PT, R0, 0x3, !P1 ;  /* 0x000000030000780c */ /* 0x000fd60004f05670 */
[----:B------:R-:W-:Y:S05]  /*02b0*/  @P2 BRA `(.L_x_5) ;  /* 0x0000000000202947 */ /* 0x000fea0003800000 */
[----:B------:R-:W3:Y:S02]  /*02c0*/  LDCU.64 UR8, c[0x0][0x348] ;  /* 0x00006900ff0877ac */ /* 0x000ee40008000a00 */
[----:B---3--:R-:W-:Y:S02]  /*02d0*/  UIADD3 UR12, UP1, UPT, UR8, 0x80, URZ ;  /* 0x00000080080c7890 */ /* 0x008fe4000ff3e0ff */
[----:B------:R-:W-:Y:S02]  /*02e0*/  UIADD3 UR8, UP0, UPT, UR8, 0x180, URZ ;  /* 0x0000018008087890 */ /* 0x000fe4000ff1e0ff */
[----:B------:R-:W-:Y:S02]  /*02f0*/  UIADD3.X UR13, UPT, UPT, URZ, UR9, URZ, UP1, !UPT ;  /* 0x00000009ff0d7290 */ /* 0x000fe40008ffe4ff */
[----:B------:R-:W-:-:S07]  /*0300*/  UIADD3.X UR9, UPT, UPT, URZ, UR9, URZ, UP0, !UPT ;  /* 0x00000009ff097290 */ /* 0x000fce00087fe4ff */
[----:B------:R3:W-:Y:S02]  /*0310*/  UTMACCTL.PF [UR12] ;  /* 0x000000000c0079b9 */ /* 0x0007e40008040000 */
[----:B------:R3:W-:Y:S02]  /*0320*/  UTMACCTL.PF [UR8] ;  /* 0x00000000080079b9 */ /* 0x0007e40008040000 */
[----:B---3--:R-:W-:Y:S01]  /*0330*/  NOP ;  /* 0x0000000000007918 */ /* 0x008fe20000000000 */
.L_x_5:
[----:B------:R-:W-:Y:S05]  /*0340*/  BSYNC.RECONVERGENT B0 ;  /* 0x0000000000007941 */ /* 0x000fea0003800200 */
.L_x_4:
[----:B------:R-:W-:Y:S04]  /*0350*/  BSSY.RECONVERGENT B0, `(.L_x_6) ;  /* 0x000000a000007945 */ /* 0x000fe80003800200 */
        /* <DEDUP_REMOVED lines=9> */
.L_x_7:
[----:B------:R-:W-:Y:S05]  /*03f0*/  BSYNC.RECONVERGENT B0 ;  /* 0x0000000000007941 */ /* 0x000fea0003800200 */
.L_x_6:
[----:B------:R-:W3:Y:S01]  /*0400*/  LDCU.64 UR8, c[0x0][0x888] ;  /* 0x00011100ff0877ac */ /* 0x000ee20008000a00 */
[----:B------:R-:W-:Y:S02]  /*0410*/  UISETP.EQ.U32.AND UP1, UPT, UR6, URZ, UPT ;  /* 0x000000ff0600728c */ /* 0x000fe4000bf22070 */
[----:B------:R-:W-:Y:S02]  /*0420*/  UPLOP3.LUT UP5, UPT, UPT, UPT, UPT, 0x80, 0x8 ;  /* 0x000000000008789c */ /* 0x000fe40003faf070 */
[----:B---3--:R-:W-:-:S04]  /*0430*/  UISETP.NE.U32.AND UP0, UPT, UR8, URZ, UPT ;  /* 0x000000ff0800728c */ /* 0x008fc8000bf05070 */
[----:B------:R-:W-:-:S04]  /*0440*/  UISETP.NE.AND.EX UP0, UPT, UR9, URZ, UPT, UP0 ;  /* 0x000000ff0900728c */ /* 0x000fc8000bf05300 */
[----:B------:R-:W-:-:S04]  /*0450*/  UISETP.EQ.OR.EX UP2, UPT, UR7, URZ, !UP0, UP1 ;  /* 0x000000ff0700728c */ /* 0x000fc8000c742710 */
[----:B------:R-:W-:-:S05]  /*0460*/  UP2UR UR50, UPR, URZ, 0x4 ;  /* 0x00000004ff327883 */ /* 0x000fca0008000000 */
[----:B------:R-:W-:Y:S07]  /*0470*/  BRA.U !UP2, `(.L_x_8) ;  /* 0x000000010a207547 */ /* 0x000fee000b800000 */
[----:B------:R-:W-:Y:S01]  /*0480*/  UISETP.NE.U32.AND UP2, UPT, UR6, URZ, UPT ;  /* 0x000000ff0600728c */ /* 0x000fe2000bf45070 */
[----:B-----5:R-:W-:Y:S01]  /*0490*/  FSETP.NEU.AND P0, PT, R35, RZ, PT ;  /* 0x000000ff2300720b */ /* 0x020fe20003f0d000 */
[----:B------:R-:W-:Y:S02]  /*04a0*/  USEL UR6, URZ, 0xffffffff, UP0 ;  /* 0xffffffffff067887 */ /* 0x000fe40008000000 */
[----:B------:R-:W-:-:S10]  /*04b0*/  UISETP.NE.AND.EX UP2, UPT, UR7, URZ, UPT, UP2 ;  /* 0x000000ff0700728c */ /* 0x000fd4000bf45320 */
[----:B------:R-:W-:Y:S01]  /*04c0*/  VOTEU.ANY UP1, P0 ;  /* 0x0000000000ff7886 */ /* 0x000fe20000020100 */
[----:B------:R-:W-:-:S04]  /*04d0*/  @!UP2 USEL UR6, URZ, 0xffffffff, UP1 ;  /* 0xffffffffff06a887 */ /* 0x000fc80008800000 */
[----:B------:R-:W-:-:S04]  /*04e0*/  ULOP3.LUT UR6, UR6, 0x1, URZ, 0xc0, !UPT ;  /* 0x0000000106067892 */ /* 0x000fc8000f8ec0ff */
[----:B------:R-:W-:-:S11]  /*04f0*/  UISETP.NE.U32.AND UP5, UPT, UR6, 0x1, UPT ;  /* 0x000000010600788c */ /* 0x000fd6000bfa5070 */
.L_x_8:
[----:B------:R-:W3:Y:S01]  /*0500*/  SHFL.IDX PT, R0, R66, RZ, 0x1f ;  /* 0x00001fff42007589 */ /* 0x000ee200000e0000 */
[----:B------:R-:W-:-:S04]  /*0510*/  UISETP.NE.AND UP1, UPT, UR10, 0x2, UPT ;  /* 0x000000020a00788c */ /* 0x000fc8000bf25270 */
[----:B------:R-:W-:Y:S02]  /*0520*/  UISETP.EQ.AND UP2, UPT, UR5, URZ, !UP1 ;  /* 0x000000ff0500728c */ /* 0x000fe4000cf42270 */
[----:B------:R-:W-:-:S04]  /*0530*/  USEL UR6, URZ, 0x1, UP1 ;  /* 0x00000001ff067887 */ /* 0x000fc80008800000 */
[----:B------:R-:W-:Y:S02]  /*0540*/  PLOP3.LUT P5, PT, P1, PT, UP2, 0x80, 0x8 ;  /* 0x000000000008781c */ /* 0x000fe40000faf028 */
[----:B---3--:R-:W-:-:S13]  /*0550*/  ISETP.NE.AND P0, PT, R0, RZ, PT ;  /* 0x000000ff0000720c */ /* 0x008fda0003f05270 */
[----:B------:R-:W-:Y:S05]  /*0560*/  @P0 BRA `(.L_x_9) ;  /* 0x00000000004c0947 */ /* 0x000fea0003800000 */
[----:B------:R-:W-:Y:S01]  /*0570*/  UMOV UR8, 0x400 ;  /* 0x0000040000087882 */ /* 0x000fe20000000000 */
[----:B------:R-:W-:Y:S01]  /*0580*/  UMOV UR7, 0x1 ;  /* 0x0000000100077882 */ /* 0x000fe20000000000 */
[----:B------:R-:W-:Y:S02]  /*0590*/  ULEA UR8, UR37, UR8, 0x18 ;  /* 0x0000000825087291 */ /* 0x000fe4000f8ec0ff */
[----:B------:R-:W-:-:S04]  /*05a0*/  UIADD3 UR12, UPT, UPT, -UR7, 0x100000, URZ ;  /* 0x00100000070c7890 */ /* 0x000fc8000fffe1ff */
[----:B------:R-:W-:Y:S02]  /*05b0*/  USHF.L.U32 UR13, UR12, 0xb, URZ ;  /* 0x0000000b0c0d7899 */ /* 0x000fe400080006ff */
[----:B------:R-:W-:Y:S01]  /*05c0*/  USHF.L.U32 UR12, UR12, 0x1, URZ ;  /* 0x000000010c0c7899 */ /* 0x000fe200080006ff */
[----:B------:R-:W-:Y:S01]  /*05d0*/  ELECT P0, URZ, PT ;  /* 0x0000000000ff782f */ /* 0x000fe20003800000 */
[----:B------:R-:W3:Y:S10]  /*05e0*/  FENCE.VIEW.ASYNC.S ;  /* 0x00000000000073c6 */ /* 0x000ef40000000000 */
[----:B---3--:R3:W4:Y:S01]  /*05f0*/  SYNCS.EXCH.64 URZ, [UR8], UR12 ;  /* 0x0000000c08ff75b2 */ /* 0x0087220008000100 */
[----:B------:R3:W1:Y:S01]  /*0600*/  SYNCS.EXCH.64 URZ, [UR8+0x28], UR12 ;  /* 0x0000280c08ff75b2 */ /* 0x0006620008000100 */
        /* <DEDUP_REMOVED lines=8> */
[----:B------:R-:W-:Y:S01]  /*0690*/  NOP ;  /* 0x0000000000007918 */ /* 0x000fe20000000000 */
.L_x_9:
[----:B------:R-:W2:Y:S01]  /*06a0*/  SHFL.IDX PT, R0, R66, RZ, 0x1f ;  /* 0x00001fff42007589 */ /* 0x000ea200000e0000 */
[----:B------:R-:W-:Y:S01]  /*06b0*/  NOP ;  /* 0x0000000000007918 */ /* 0x000fe20000000000 */
[----:B--2---:R-:W-:-:S13]  /*06c0*/  ISETP.NE.AND P0, PT, R0, 0x1, PT ;  /* 0x000000010000780c */ /* 0x004fda0003f05270 */
[----:B------:R-:W-:Y:S05]  /*06d0*/  @P0 BRA `(.L_x_10) ;  /* 0x0000000000540947 */ /* 0x000fea0003800000 */
[----:B------:R-:W-:Y:S01]  /*06e0*/  UMOV UR9, 0x400 ;  /* 0x0000040000097882 */ /* 0x000fe20000000000 */
[----:B---3--:R-:W-:Y:S01]  /*06f0*/  UMOV UR8, 0x20 ;  /* 0x0000002000087882 */ /* 0x008fe20000000000 */
[----:B------:R-:W-:Y:S01]  /*0700*/  UMOV UR7, 0x80 ;  /* 0x0000008000077882 */ /* 0x000fe20000000000 */
[----:B------:R-:W-:Y:S02]  /*0710*/  ULEA UR9, UR37, UR9, 0x18 ;  /* 0x0000000925097291 */ /* 0x000fe4000f8ec0ff */
[----:B------:R-:W-:-:S04]  /*0720*/  UIADD3 UR12, UPT, UPT, -UR8, 0x100000, URZ ;  /* 0x00100000080c7890 */ /* 0x000fc8000fffe1ff */
[----:B------:R-:W-:Y:S02]  /*0730*/  USHF.L.U32 UR13, UR12, 0xb, URZ ;  /* 0x0000000b0c0d7899 */ /* 0x000fe400080006ff */
[----:B------:R-:W-:Y:S02]  /*0740*/  USHF.L.U32 UR12, UR12, 0x1, URZ ;  /* 0x000000010c0c7899 */ /* 0x000fe400080006ff */
[----:B------:R-:W-:-:S04]  /*0750*/  UIADD3 UR14, UPT, UPT, -UR7, 0x100000, URZ ;  /* 0x00100000070e7890 */ /* 0x000fc8000fffe1ff */
[----:B------:R-:W-:Y:S02]  /*0760*/  USHF.L.U32 UR15, UR14, 0xb, URZ ;  /* 0x0000000b0e0f7899 */ /* 0x000fe400080006ff */
[----:B------:R-:W-:Y:S01]  /*0770*/  USHF.L.U32 UR14, UR14, 0x1, URZ ;  /* 0x000000010e0e7899 */ /* 0x000fe200080006ff */
[----:B------:R-:W-:Y:S01]  /*0780*/  ELECT P0, URZ, PT ;  /* 0x0000000000ff782f */ /* 0x000fe20003800000 */
[----:B------:R-:W2:Y:S02]  /*0790*/  FENCE.VIEW.ASYNC.S ;  /* 0x00000000000073c6 */ /* 0x000ea40000000000 */
[----:B--2---:R2:W3:Y:S08]  /*07a0*/  SYNCS.EXCH.64 URZ, [UR9+0x50], UR12 ;  /* 0x0000500c09ff75b2 */ /* 0x0044f00008000100 */
        /* <DEDUP_REMOVED lines=8> */
.L_x_10:
[----:B------:R-:W4:Y:S01]  /*0830*/  SHFL.IDX PT, R0, R66, RZ, 0x1f ;  /* 0x00001fff42007589 */ /* 0x000f2200000e0000 */
[----:B------:R-:W-:Y:S01]  /*0840*/  NOP ;  /* 0x0000000000007918 */ /* 0x000fe20000000000 */
[----:B----4-:R-:W-:-:S13]  /*0850*/  ISETP.NE.AND P0, PT, R0, 0x3, PT ;  /* 0x000000030000780c */ /* 0x010fda0003f05270 */
[----:B------:R-:W-:Y:S05]  /*0860*/  @P0 BRA `(.L_x_11) ;  /* 0x00000000002c0947 */ /* 0x000fea0003800000 */
[----:B---3--:R-:W-:Y:S01]  /*0870*/  UMOV UR8, 0x400 ;  /* 0x0000040000087882 */ /* 0x008fe20000000000 */
[----:B------:R-:W-:Y:S01]  /*0880*/  UMOV UR7, 0x20 ;  /* 0x0000002000077882 */ /* 0x000fe20000000000 */
[----:B------:R-:W-:Y:S02]  /*0890*/  ULEA UR8, UR37, UR8, 0x18 ;  /* 0x0000000825087291 */ /* 0x000fe4000f8ec0ff */
[----:B--2---:R-:W-:-:S04]  /*08a0*/  UIADD3 UR12, UPT, UPT, -UR7, 0x100000, URZ ;  /* 0x00100000070c7890 */ /* 0x004fc8000fffe1ff */
[----:B------:R-:W-:Y:S02]  /*08b0*/  USHF.L.U32 UR13, UR12, 0xb, URZ ;  /* 0x0000000b0c0d7899 */ /* 0x000fe400080006ff */
[----:B------:R-:W-:Y:S01]  /*08c0*/  USHF.L.U32 UR12, UR12, 0x1, URZ ;  /* 0x000000010c0c7899 */ /* 0x000fe200080006ff */
[----:B------:R-:W-:Y:S01]  /*08d0*/  ELECT P0, URZ, PT ;  /* 0x0000000000ff782f */ /* 0x000fe20003800000 */
[----:B------:R-:W2:Y:S10]  /*08e0*/  FENCE.VIEW.ASYNC.S ;  /* 0x00000000000073c6 */ /* 0x000eb40000000000 */
[----:B--2---:R4:W2:Y:S01]  /*08f0*/  SYNCS.EXCH.64 URZ, [UR8+0x90], UR12 ;  /* 0x0000900c08ff75b2 */ /* 0x0048a20008000100 */
[----:B------:R4:W3:Y:S02]  /*0900*/  SYNCS.EXCH.64 URZ, [UR8+0x98], UR12 ;  /* 0x0000980c08ff75b2 */ /* 0x0008e40008000100 */
[----:B----4-:R-:W-:Y:S01]  /*0910*/  NOP ;  /* 0x0000000000007918 */ /* 0x010fe20000000000 */
.L_x_11:
[----:B------:R-:W4:Y:S01]  /*0920*/  SHFL.IDX PT, R0, R66, RZ, 0x1f ;  /* 0x00001fff42007589 */ /* 0x000f2200000e0000 */
[----:B------:R-:W-:Y:S01]  /*0930*/  NOP ;  /* 0x0000000000007918 */ /* 0x000fe20000000000 */
[----:B----4-:R-:W-:-:S13]  /*0940*/  ISETP.NE.AND P0, PT, R0, 0x4, PT ;  /* 0x000000040000780c */ /* 0x010fda0003f05270 */
[----:B------:R-:W-:Y:S05]  /*0950*/  @P0 BRA `(.L_x_12) ;  /* 0x0000000000480947 */ /* 0x000fea0003800000 */
[----:B--2---:R-:W-:Y:S01]  /*0960*/  UMOV UR9, 0x1e0 ;  /* 0x000001e000097882 */ /* 0x004fe20000000000 */
[----:B---3--:R-:W-:Y:S01]  /*0970*/  UMOV UR8, 0x400 ;  /* 0x0000040000087882 */ /* 0x008fe20000000000 */
[----:B------:R-:W-:Y:S01]  /*0980*/  USEL UR9, UR9, 0x1a0, UP5 ;  /* 0x000001a009097887 */ /* 0x000fe2000a800000 */
        /* <DEDUP_REMOVED lines=10> */
[----:B--2---:R4:W2:Y:S08]  /*0a30*/  SYNCS.EXCH.64 URZ, [UR8+0xa0], UR12 ;  /* 0x0000a00c08ff75b2 */ /* 0x0048b00008000100 */
[----:B------:R4:W3:Y:S01]  /*0a40*/  SYNCS.EXCH.64 URZ, [UR8+0xb0], UR14 ;  /* 0x0000b00e08ff75b2 */ /* 0x0008e20008000100 */
[----:B------:R4:W1:Y:S01]  /*0a50*/  SYNCS.EXCH.64 URZ, [UR8+0xa8], UR12 ;  /* 0x0000a80c08ff75b2 */ /* 0x0008620008000100 */
[----:B------:R4:W1:Y:S02]  /*0a60*/  SYNCS.EXCH.64 URZ, [UR8+0xb8], UR14 ;  /* 0x0000b80e08ff75b2 */ /* 0x0008640008000100 */
[----:B----4-:R-:W-:Y:S01]  /*0a70*/  NOP ;  /* 0x0000000000007918 */ /* 0x010fe20000000000 */
.L_x_12:
[----:B------:R-:W4:Y:S01]  /*0a80*/  SHFL.IDX PT, R0, R66, RZ, 0x1f ;  /* 0x00001fff42007589 */ /* 0x000f2200000e0000 */
[----:B------:R-:W-:Y:S01]  /*0a90*/  NOP ;  /* 0x0000000000007918 */ /* 0x000fe20000000000 */
[----:B----4-:R-:W-:-:S13]  /*0aa0*/  ISETP.NE.AND P0, PT, R0, 0x5, PT ;  /* 0x000000050000780c */ /* 0x010fda0003f05270 */
[----:B------:R-:W-:Y:S05]  /*0ab0*/  @P0 BRA `(.L_x_13) ;  /* 0x0000000000540947 */ /* 0x000fea0003800000 */
[----:B--2---:R-:W-:Y:S01]  /*0ac0*/  UMOV UR9, 0x400 ;  /* 0x0000040000097882 */ /* 0x004fe20000000000 */
        /* <DEDUP_REMOVED lines=14> */
[----:B------:R4:W1:Y:S01]  /*0bb0*/  SYNCS.EXCH.64 URZ, [UR9+0xe8], UR14 ;  /* 0x0000e80e09ff75b2 */ /* 0x0008620008000100 */
[----:B------:R4:W1:Y:S01]  /*0bc0*/  SYNCS.EXCH.64 URZ, [UR9+0xd0], UR12 ;  /* 0x0000d00c09ff75b2 */ /* 0x0008620008000100 */
[----:B------:R4:W1:Y:S01]  /*0bd0*/  SYNCS.EXCH.64 URZ, [UR9+0xf0], UR14 ;  /* 0x0000f00e09ff75b2 */ /* 0x0008620008000100 */
[----:B------:R4:W1:Y:S01]  /*0be0*/  SYNCS.EXCH.64 URZ, [UR9+0xd8], UR12 ;  /* 0x0000d80c09ff75b2 */ /* 0x0008620008000100 */
[----:B------:R4:W1:Y:S02]  /*0bf0*/  SYNCS.EXCH.64 URZ, [UR9+0xf8], UR14 ;  /* 0x0000f80e09ff75b2 */ /* 0x0008640008000100 */
[----:B----4-:R-:W-:Y:S01]  /*0c00*/  NOP ;  /* 0x0000000000007918 */ /* 0x010fe20000000000 */
.L_x_13:
[----:B------:R-:W4:Y:S01]  /*0c10*/  SHFL.IDX PT, R0, R66, RZ, 0x1f ;  /* 0x00001fff42007589 */ /* 0x000f2200000e0000 */
[----:B------:R-:W-:Y:S01]  /*0c20*/  ISETP.NE.OR P1, PT, RZ, UR10, !P1 ;  /* 0x0000000aff007c0c */ /* 0x000fe2000cf25670 */
        /* <DEDUP_REMOVED lines=12> */
[----:B------:R4:W3:Y:S01]  /*0cf0*/  SYNCS.EXCH.64 URZ, [UR8+0x110], UR12 ;  /* 0x0001100c08ff75b2 */ /* 0x0008e20008000100 */
[----:B------:R4:W1:Y:S01]  /*0d00*/  SYNCS.EXCH.64 URZ, [UR8+0x108], UR12 ;  /* 0x0001080c08ff75b2 */ /* 0x0008620008000100 */
[----:B------:R4:W1:Y:S02]  /*0d10*/  SYNCS.EXCH.64 URZ, [UR8+0x118], UR12 ;  /* 0x0001180c08ff75b2 */ /* 0x0008640008000100 */
[----:B----4-:R-:W-:Y:S01]  /*0d20*/  NOP ;  /* 0x0000000000007918 */ /* 0x010fe20000000000 */
.L_x_14:
[----:B------:R-:W-:Y:S01]  /*0d30*/  VOTEU.ALL UP1, P1 ;  /* 0x0000000000ff7886 */ /* 0x000fe20000820000 */
[----:B---3--:R-:W3:Y:S01]  /*0d40*/  LDCU UR8, c[0x0][0x36c] ;  /* 0x00006d80ff0877ac */ /* 0x008ee20008000800 */
[----:B------:R-:W-:Y:S01]  /*0d50*/  NOP ;  /* 0x0000000000007918 */ /* 0x000fe20000000000 */
[----:B------:R-:W-:Y:S01]  /*0d60*/  LOP3.LUT R10, R72, 0x1f, RZ, 0xc0, !PT ;  /* 0x0000001f480a7812 */ /* 0x000fe200078ec0ff */
[----:B--2---:R-:W-:Y:S01]  /*0d70*/  UMOV UR12, 0x20 ;  /* 0x00000020000c7882 */ /* 0x004fe20000000000 */
[----:B------:R-:W-:Y:S01]  /*0d80*/  @!UP1 UMOV UR7, 0x400 ;  /* 0x0000040000079882 */ /* 0x000fe20000000000 */
[----:B------:R-:W-:-:S04]  /*0d90*/  @!UP1 UIADD3 UR12, UPT, UPT, -UR12, 0x100000, URZ ;  /* 0x001000000c0c9890 */ /* 0x000fc8000fffe1ff */
[----:B------:R-:W-:Y:S02]  /*0da0*/  @!UP1 USHF.L.U32 UR13, UR12, 0xb, URZ ;  /* 0x0000000b0c0d9899 */ /* 0x000fe400080006ff */
[----:B------:R-:W-:Y:S02]  /*0db0*/  @!UP1 USHF.L.U32 UR12, UR12, 0x1, URZ ;  /* 0x000000010c0c9899 */ /* 0x000fe400080006ff */
[----:B------:R-:W-:Y:S01]  /*0dc0*/  @!UP1 ULEA UR7, UR37, UR7, 0x18 ;  /* 0x0000000725079291 */ /* 0x000fe2000f8ec0ff */
[----:B------:R-:W-:Y:S01]  /*0dd0*/  VOTEU.ALL UP1, P1 ;  /* 0x0000000000ff7886 */ /* 0x000fe20000820000 */
[----:B------:R-:W-:Y:S01]  /*0de0*/  UISETP.NE.AND UP4, UPT, UR10, URZ, UPT ;  /* 0x000000ff0a00728c */ /* 0x000fe2000bf85270 */
[----:B------:R-:W2:Y:S09]  /*0df0*/  FENCE.VIEW.ASYNC.S ;  /* 0x00000000000073c6 */ /* 0x000eb20000000000 */
[----:B--2---:R2:W4:Y:S01]  /*0e00*/  @!UP1 SYNCS.EXCH.64 URZ, [UR7+0x120], UR12 ;  /* 0x0001200c07ff95b2 */ /* 0x0045220008000100 */
[----:B---3--:R-:W-:-:S09]  /*0e10*/  UISETP.EQ.U32.AND UP1, UPT, UR8, 0x1, UPT ;  /* 0x000000010800788c */ /* 0x008fd2000bf22070 */
[----:B------:R-:W-:Y:S05]  /*0e20*/  BRA.U !UP1, `(.L_x_15) ;  /* 0x0000000109087547 */ /* 0x000fea000b800000 */
[----:B-1--4-:R-:W-:Y:S01]  /*0e30*/  UCGABAR_ARV ;  /* 0x00000000000079c7 */ /* 0x012fe20008000000 */
[----:B------:R-:W-:Y:S05]  /*0e40*/  BRA `(.L_x_16) ;  /* 0x0000000000047947 */ /* 0x000fea0003800000 */
.L_x_15:
[----:B-1--4-:R-:W-:Y:S01]  /*0e50*/  NOP ;  /* 0x0000000000007918 */ /* 0x012fe20000000000 */
.L_x_16:
[----:B------:R-:W1:Y:S01]  /*0e60*/  S2R R11, SR_CTAID.X ;  /* 0x00000000000b7919 */ /* 0x000e620000002500 */
[----:B------:R-:W-:-:S05]  /*0e70*/  CS2R.32 R60, SR_CgaSize ;  /* 0x00000000003c7805 */ /* 0x000fca0000008a00 */
[----:B------:R-:W-:-:S05]  /*0e80*/  IMAD R60, R60, -0xa0, RZ ;  /* 0xffffff603c3c7824 */ /* 0x000fca00078e02ff */
[----:B------:R-:W-:-:S14]  /*0e90*/  R2UR UR8, R60 ;  /* 0x000000003c0872ca */ /* 0x000fdc00000e0000 */
[----:B------:R-:W3:Y:S01]  /*0ea0*/  LDCU UR8, c[0x0][UR8+0x2b0] ;  /* 0x00005600080877ac */ /* 0x000ee20008000800 */
[----:B------:R-:W-:-:S05]  /*0eb0*/  CS2R.32 R0, SR_CgaSize ;  /* 0x0000000000007805 */ /* 0x000fca0000008a00 */
[----:B------:R-:W-:-:S06]  /*0ec0*/  IMAD R0, R0, -0xa0, RZ ;  /* 0xffffff6000007824 */ /* 0x000fcc00078e02ff */
[----:B------:R-:W4:Y:S01]  /*0ed0*/  LDC R0, c[0x0][R0+0x2a0] ;  /* 0x0000a80000007b82 */ /* 0x000f220000000800 */
[----:B------:R-:W-:Y:S01]  /*0ee0*/  PRMT R8, RZ, 0x7610, R8 ;  /* 0x00007610ff087816 */ /* 0x000fe20000000008 */
[----:B------:R-:W3:Y:S01]  /*0ef0*/  S2R R20, SR_CTAID.Y ;  /* 0x0000000000147919 */ /* 0x000ee20000002600 */
[----:B------:R-:W-:-:S05]  /*0f00*/  CS2R.32 R60, SR_CgaSize ;  /* 0x00000000003c7805 */ /* 0x000fca0000008a00 */
[----:B------:R-:W-:-:S05]  /*0f10*/  IMAD R60, R60, -0xa0, RZ ;  /* 0xffffff603c3c7824 */ /* 0x000fca00078e02ff */
[----:B--2---:R-:W-:-:S14]  /*0f20*/  R2UR UR7, R60 ;  /* 0x000000003c0772ca */ /* 0x004fdc00000e0000 */
[----:B------:R-:W2:Y:S01]  /*0f30*/  LDCU UR7, c[0x0][UR7+0x2b4] ;  /* 0x00005680070777ac */ /* 0x000ea20008000800 */
[----:B------:R-:W-:Y:S01]  /*0f40*/  UISETP.NE.AND UP2, UPT, UR10, 0x2, UPT ;  /* 0x000000020a00788c */ /* 0x000fe2000bf45270 */
[----:B------:R-:W3:Y:S01]  /*0f50*/  LDC R9, c[0x0][0xb24] ;  /* 0x0002c900ff097b82 */ /* 0x000ee20000000800 */
[----:B------:R-:W-:-:S05]  /*0f60*/  CS2R.32 R58, SR_CgaSize ;  /* 0x00000000003a7805 */ /* 0x000fca0000008a00 */
[----:B------:R-:W-:-:S06]  /*0f70*/  IMAD R58, R58, -0xa0, RZ ;  /* 0xffffff603a3a7824 */ /* 0x000fcc00078e02ff */
[----:B------:R-:W4:Y:S08]  /*0f80*/  LDC R58, c[0x0][R58+0x2a4] ;  /* 0x0000a9003a3a7b82 */ /* 0x000f300000000800 */
[----:B------:R-:W4:Y:S01]  /*0f90*/  LDC R26, c[0x0][0xb24] ;  /* 0x0002c900ff1a7b82 */ /* 0x000f220000000800 */
[----:B-1----:R-:W-:Y:S01]  /*0fa0*/  I2FP.F32.U32 R4, R11 ;  /* 0x0000000b00047245 */ /* 0x002fe20000201000 */
[----:B------:R-:W-:-:S06]  /*0fb0*/  IMAD.MOV.U32 R21, RZ, RZ, R11 ;  /* 0x000000ffff157224 */ /* 0x000fcc00078e000b */
[----:B------:R-:W1:Y:S01]  /*0fc0*/  S2UR UR36, SR_CTAID.Z ;  /* 0x00000000002479c3 */ /* 0x000e620000002700 */
[----:B---3--:R-:W-:Y:S02]  /*0fd0*/  ISETP.GE.AND P0, PT, R9, 0x1, PT ;  /* 0x000000010900780c */ /* 0x008fe40003f06270 */
[----:B------:R-:W-:Y:S01]  /*0fe0*/  I2FP.F32.U32 R2, R20 ;  /* 0x0000001400027245 */ /* 0x000fe20000201000 */
[----:B------:R-:W-:-:S04]  /*0ff0*/  FMUL R4, R4, UR8 ;  /* 0x0000000804047c20 */ /* 0x000fc80008400000 */
[----:B--2---:R-:W-:Y:S01]  /*1000*/  FMUL R2, R2, UR7 ;  /* 0x0000000702027c20 */ /* 0x004fe20008400000 */
[----:B------:R-:W2:Y:S01]  /*1010*/  F2I.U32.TRUNC.NTZ R60, R4 ;  /* 0x00000004003c7305 */ /* 0x000ea2000020f000 */
[----:B------:R-:W3:Y:S07]  /*1020*/  LDCU UR7, c[0x0][0xb30] ;  /* 0x00016600ff0777ac */ /* 0x000eee0008000800 */
[----:B------:R-:W1:Y:S01]  /*1030*/  F2I.U32.TRUNC.NTZ R3, R2 ;  /* 0x0000000200037305 */ /* 0x000e62000020f000 */
[----:B--2---:R-:W-:-:S04]  /*1040*/  IMAD.MOV R60, RZ, RZ, -R60 ;  /* 0x000000ffff3c7224 */ /* 0x004fc800078e0a3c */
[----:B----4-:R-:W-:Y:S01]  /*1050*/  IMAD R60, R0, R60, R11 ;  /* 0x0000003c003c7224 */ /* 0x010fe200078e020b */
[----:B------:R-:W-:Y:S01]  /*1060*/  PRMT R0, RZ, 0x7610, R0 ;  /* 0x00007610ff007816 */ /* 0x000fe20000000000 */
[----:B---3--:R-:W-:Y:S01]  /*1070*/  UISETP.NE.AND UP3, UPT, UR7, 0x1, UPT ;  /* 0x000000010700788c */ /* 0x008fe2000bf65270 */
[----:B-1----:R-:W-:-:S05]  /*1080*/  IADD3 R3, PT, PT, -R3, RZ, RZ ;  /* 0x000000ff03037210 */ /* 0x002fca0007ffe1ff */
[----:B------:R-:W-:Y:S01]  /*1090*/  IMAD R58, R58, R3, R20 ;  /* 0x000000033a3a7224 */ /* 0x000fe200078e0214 */
[----:B------:R-:W-:Y:S06]  /*10a0*/  BRA.U UP4, `(.L_x_17) ;  /* 0x0000000104247547 */ /* 0x000fec000b800000 */
[----:B------:R-:W-:Y:S01]  /*10b0*/  ISETP.NE.AND P1, PT, R58, RZ, PT ;  /* 0x000000ff3a00720c */ /* 0x000fe20003f25270 */
[----:B------:R-:W-:Y:S01]  /*10c0*/  IMAD.MOV.U32 R0, RZ, RZ, 0x3 ;  /* 0x00000003ff007424 */ /* 0x000fe200078e00ff */
[C---:B------:R-:W-:Y:S02]  /*10d0*/  LOP3.LUT R3, R60.reuse, 0xfffffffe, RZ, 0xc0, !PT ;  /* 0xfffffffe3c037812 */ /* 0x040fe400078ec0ff */
[----:B------:R-:W-:Y:S02]  /*10e0*/  ISETP.LT.U32.OR P1, PT, R60, 0x2, !P1 ;  /* 0x000000023c00780c */ /* 0x000fe40004f21470 */
[----:B------:R-:W-:Y:S02]  /*10f0*/  SHF.L.U32 R0, R0, R3, RZ ;  /* 0x0000000300007219 */ /* 0x000fe400000006ff */
[----:B------:R-:W-:Y:S02]  /*1100*/  SEL R5, RZ, 0x1, !P1 ;  /* 0x00000001ff057807 */ /* 0x000fe40004800000 */
[----:B------:R-:W-:-:S05]  /*1110*/  SEL R2, RZ, 0x2, !P1 ;  /* 0x00000002ff027807 */ /* 0x000fca0004800000 */
[----:B------:R-:W-:-:S05]  /*1120*/  IMAD.IADD R2, R5, 0x1, R2 ;  /* 0x0000000105027824 */ /* 0x000fca00078e0202 */
[----:B------:R-:W-:Y:S02]  /*1130*/  PRMT R8, R2, 0x7610, R8 ;  /* 0x0000761002087816 */ /* 0x000fe40000000008 */
.L_x_17:
[----:B------:R-:W-:Y:S05]  /*1140*/  @!P0 BRA `(.L_x_18) ;  /* 0x0000000000b88947 */ /* 0x000fea0003800000 */
[----:B------:R-:W1:Y:S01]  /*1150*/  LDC.64 R4, c[0x0][0xb18] ;  /* 0x0002c600ff047b82 */ /* 0x000e620000000a00 */
[----:B------:R-:W-:-:S07]  /*1160*/  ISETP.NE.AND P0, PT, R9, 0x1, PT ;  /* 0x000000010900780c */ /* 0x000fce0003f05270 */
[----:B------:R-:W2:Y:S08]  /*1170*/  LDC R14, c[0x0][0xb0c] ;  /* 0x0002c300ff0e7b82 */ /* 0x000eb00000000800 */
[----:B------:R-:W3:Y:S08]  /*1180*/  LDC R13, c[0x0][0x370] ;  /* 0x0000dc00ff0d7b82 */ /* 0x000ef00000000800 */
[----:B------:R-:W4:Y:S01]  /*1190*/  LDC R16, c[0x0][0x374] ;  /* 0x0000dd00ff107b82 */ /* 0x000f220000000800 */
[----:B-1----:R-:W-:-:S07]  /*11a0*/  ISETP.NE.AND P1, PT, R4, 0x1, PT ;  /* 0x000000010400780c */ /* 0x002fce0003f25270 */
[----:B------:R-:W3:Y:S01]  /*11b0*/  LDC.64 R6, c[0x0][0xb10] ;  /* 0x0002c400ff067b82 */ /* 0x000ee20000000a00 */
[----:B--2---:R-:W-:-:S07]  /*11c0*/  ISETP.NE.AND P2, PT, R14, 0x1, PT ;  /* 0x000000010e00780c */ /* 0x004fce0003f45270 */
[----:B------:R-:W1:Y:S08]  /*11d0*/  LDC R12, c[0x0][0xb20] ;  /* 0x0002c800ff0c7b82 */ /* 0x000e700000000800 */
[----:B------:R-:W2:Y:S01]  /*11e0*/  LDC.64 R2, c[0x0][0xb28] ;  /* 0x0002ca00ff027b82 */ /* 0x000ea20000000a00 */
[----:B----4-:R-:W-:-:S04]  /*11f0*/  IMAD.HI.U32 R15, R16, R5, RZ ;  /* 0x00000005100f7227 */ /* 0x010fc800078e00ff */
[----:B------:R-:W-:-:S04]  /*1200*/  IMAD.HI.U32 R5, R20, R5, RZ ;  /* 0x0000000514057227 */ /* 0x000fc800078e00ff */
[----:B---3--:R-:W-:-:S04]  /*1210*/  IMAD.HI.U32 R18, R13, R6, RZ ;  /* 0x000000060d127227 */ /* 0x008fc800078e00ff */
[C---:B------:R-:W-:Y:S01]  /*1220*/  IMAD.HI.U32 R22, R11.reuse, R6, RZ ;  /* 0x000000060b167227 */ /* 0x040fe200078e00ff */
[-C--:B------:R-:W-:Y:S02]  /*1230*/  @P2 SHF.R.U32.HI R13, RZ, R7.reuse, R18 ;  /* 0x00000007ff0d2219 */ /* 0x080fe40000011612 */
[-C--:B-1----:R-:W-:Y:S02]  /*1240*/  @P1 SHF.R.U32.HI R16, RZ, R12.reuse, R15 ;  /* 0x0000000cff101219 */ /* 0x082fe4000001160f */
[----:B------:R-:W-:Y:S02]  /*1250*/  SHF.R.U32.HI R5, RZ, R12, R5 ;  /* 0x0000000cff057219 */ /* 0x000fe40000011605 */
[----:B------:R-:W-:Y:S02]  /*1260*/  SHF.R.U32.HI R22, RZ, R7, R22 ;  /* 0x00000007ff167219 */ /* 0x000fe40000011616 */
[----:B------:R-:W-:Y:S01]  /*1270*/  SEL R5, R20, R5, !P1 ;  /* 0x0000000514057207 */ /* 0x000fe20004800000 */
[----:B--2---:R-:W-:Y:S01]  /*1280*/  IMAD.HI.U32 R18, R16, R2, RZ ;  /* 0x0000000210127227 */ /* 0x004fe200078e00ff */
[----:B------:R-:W-:-:S02]  /*1290*/  SEL R21, R11, R22, !P2 ;  /* 0x000000160b157207 */ /* 0x000fc40005000000 */
[----:B------:R-:W-:Y:S01]  /*12a0*/  IADD3 R7, PT, PT, -R5, RZ, RZ ;  /* 0x000000ff05077210 */ /* 0x000fe20007ffe1ff */
[----:B------:R-:W-:Y:S01]  /*12b0*/  IMAD.HI.U32 R6, R13, R2, RZ ;  /* 0x000000020d067227 */ /* 0x000fe200078e00ff */
[----:B------:R-:W-:-:S03]  /*12c0*/  @P0 SHF.R.U32.HI R16, RZ, R3, R18 ;  /* 0x00000003ff100219 */ /* 0x000fc60000011612 */
[----:B------:R-:W-:Y:S01]  /*12d0*/  IMAD R7, R4, R7, R20 ;  /* 0x0000000704077224 */ /* 0x000fe200078e0214 */
[----:B------:R-:W-:Y:S01]  /*12e0*/  @P0 SHF.R.U32.HI R13, RZ, R3, R6 ;  /* 0x00000003ff0d0219 */ /* 0x000fe20000011606 */
[----:B------:R-:W-:-:S04]  /*12f0*/  IMAD R16, R16, R9, RZ ;  /* 0x0000000910107224 */ /* 0x000fc800078e02ff */
[----:B------:R-:W-:Y:S01]  /*1300*/  IMAD R6, R13, R9, RZ ;  /* 0x000000090d067224 */ /* 0x000fe200078e02ff */
[----:B------:R-:W-:-:S04]  /*1310*/  ISETP.GE.AND P1, PT, R5, R16, PT ;  /* 0x000000100500720c */ /* 0x000fc80003f26270 */
[----:B------:R-:W-:Y:S01]  /*1320*/  ISETP.GE.OR P1, PT, R21, R6, P1 ;  /* 0x000000061500720c */ /* 0x000fe20000f26670 */
[----:B------:R-:W-:-:S05]  /*1330*/  IMAD.HI.U32 R6, R5, R2, RZ ;  /* 0x0000000205067227 */ /* 0x000fca00078e00ff */
[----:B------:R-:W-:-:S04]  /*1340*/  SHF.R.U32.HI R6, RZ, R3, R6 ;  /* 0x00000003ff067219 */ /* 0x000fc80000011606 */
[----:B------:R-:W-:-:S03]  /*1350*/  SEL R6, R5, R6, !P0 ;  /* 0x0000000605067207 */ /* 0x000fc60004000000 */
[----:B------:R-:W-:Y:S01]  /*1360*/  @!P1 IMAD.HI.U32 R12, R21, R2, RZ ;  /* 0x00000002150c9227 */ /* 0x000fe200078e00ff */
[----:B------:R-:W-:-:S04]  /*1370*/  IADD3 R2, PT, PT, -R6, RZ, RZ ;  /* 0x000000ff06027210 */ /* 0x000fc80007ffe1ff */
[----:B------:R-:W-:Y:S01]  /*1380*/  @!P1 SHF.R.U32.HI R12, RZ, R3, R12 ;  /* 0x00000003ff0c9219 */ /* 0x000fe2000001160c */
[----:B------:R-:W-:-:S03]  /*1390*/  IMAD R2, R9, R2, R5 ;  /* 0x0000000209027224 */ /* 0x000fc600078e0205 */
[----:B------:R-:W-:-:S05]  /*13a0*/  @!P1 SEL R3, R21, R12, !P0 ;  /* 0x0000000c15039207 */ /* 0x000fca0004000000 */
[--C-:B------:R-:W-:Y:S02]  /*13b0*/  @!P1 IMAD.IADD R6, R6, 0x1, -R3.reuse ;  /* 0x0000000106069824 */ /* 0x100fe400078e0a03 */
[----:B------:R-:W-:Y:S01]  /*13c0*/  @!P1 IMAD R3, R2, R13, R3 ;  /* 0x0000000d02039224 */ /* 0x000fe200078e0203 */
[----:B------:R-:W-:Y:S01]  /*13d0*/  IADD3 R2, PT, PT, -R21, RZ, RZ ;  /* 0x000000ff15027210 */ /* 0x000fe20007ffe1ff */
[----:B------:R-:W-:Y:S02]  /*13e0*/  @!P1 IMAD R5, R6, R9, R21 ;  /* 0x0000000906059224 */ /* 0x000fe400078e0215 */
[----:B------:R-:W-:Y:S02]  /*13f0*/  @!P1 IMAD.MOV.U32 R21, RZ, RZ, R3 ;  /* 0x000000ffff159224 */ /* 0x000fe400078e0003 */
[----:B------:R-:W-:Y:S02]  /*1400*/  IMAD R2, R14, R2, R11 ;  /* 0x000000020e027224 */ /* 0x000fe400078e020b */
[----:B------:R-:W-:-:S02]  /*1410*/  IMAD R20, R5, R4, R7 ;  /* 0x0000000405147224 */ /* 0x000fc400078e0207 */
[----:B------:R-:W-:Y:S02]  /*1420*/  IMAD R21, R21, R14, R2 ;  /* 0x0000000e15157224 */ /* 0x000fe400078e0202 */
.L_x_18:
[----:B------:R-:W-:Y:S05]  /*1430*/  BRA.U UP3, `(.L_x_19) ;  /* 0x0000000103407547 */ /* 0x000fea000b800000 */
[----:B------:R-:W1:Y:S08]  /*1440*/  LDC.64 R4, c[0x0][0xb10] ;  /* 0x0002c400ff047b82 */ /* 0x000e700000000a00 */
[----:B------:R-:W2:Y:S08]  /*1450*/  LDC.64 R2, c[0x0][0xb18] ;  /* 0x0002c600ff027b82 */ /* 0x000eb00000000a00 */
[----:B------:R-:W3:Y:S08]  /*1460*/  LDC R6, c[0x0][0xb20] ;  /* 0x0002c800ff067b82 */ /* 0x000ef00000000800 */
[----:B------:R-:W4:Y:S01]  /*1470*/  LDC R12, c[0x0][0xb0c] ;  /* 0x0002c300ff0c7b82 */ /* 0x000f220000000800 */
[----:B-1----:R-:W-:-:S05]  /*1480*/  IMAD.HI.U32 R4, R21, R4, RZ ;  /* 0x0000000415047227 */ /* 0x002fca00078e00ff */
[----:B------:R-:W-:Y:S01]  /*1490*/  SHF.R.U32.HI R4, RZ, R5, R4 ;  /* 0x00000005ff047219 */ /* 0x000fe20000011604 */
[----:B--2---:R-:W-:Y:S01]  /*14a0*/  IMAD.HI.U32 R3, R20, R3, RZ ;  /* 0x0000000314037227 */ /* 0x004fe200078e00ff */
[----:B------:R-:W-:-:S04]  /*14b0*/  ISETP.NE.AND P0, PT, R2, 0x1, PT ;  /* 0x000000010200780c */ /* 0x000fc80003f05270 */
[----:B---3--:R-:W-:-:S04]  /*14c0*/  SHF.R.U32.HI R3, RZ, R6, R3 ;  /* 0x00000006ff037219 */ /* 0x008fc80000011603 */
[----:B------:R-:W-:Y:S02]  /*14d0*/  SEL R3, R20, R3, !P0 ;  /* 0x0000000314037207 */ /* 0x000fe40004000000 */
[----:B----4-:R-:W-:-:S04]  /*14e0*/  ISETP.NE.AND P1, PT, R12, 0x1, PT ;  /* 0x000000010c00780c */ /* 0x010fc80003f25270 */
[----:B------:R-:W-:-:S05]  /*14f0*/  SEL R6, R21, R4, !P1 ;  /* 0x0000000415067207 */ /* 0x000fca0004800000 */
[----:B------:R-:W-:Y:S02]  /*1500*/  IMAD.IADD R4, R3, 0x1, -R6 ;  /* 0x0000000103047824 */ /* 0x000fe400078e0a06 */
[----:B------:R-:W-:Y:S02]  /*1510*/  IMAD.IADD R3, R6, 0x1, -R3 ;  /* 0x0000000106037824 */ /* 0x000fe400078e0a03 */
[----:B------:R-:W-:Y:S02]  /*1520*/  IMAD R21, R4, R12, R21 ;  /* 0x0000000c04157224 */ /* 0x000fe400078e0215 */
[----:B------:R-:W-:Y:S02]  /*1530*/  IMAD R20, R3, R2, R20 ;  /* 0x0000000203147224 */ /* 0x000fe400078e0214 */
.L_x_19:
[----:B------:R-:W-:Y:S05]  /*1540*/  BRA.U !UP1, `(.L_x_20) ;  /* 0x00000001090c7547 */ /* 0x000fea000b800000 */
[----:B------:R-:W-:Y:S01]  /*1550*/  UCGABAR_WAIT ;  /* 0x0000000000007dc7 */ /* 0x000fe20008000000 */
[----:B------:R-:W-:Y:S01]  /*1560*/  CCTL.IVALL ;  /* 0x00000000ff00798f */ /* 0x000fe20002000000 */
[----:B------:R-:W-:Y:S05]  /*1570*/  BRA `(.L_x_21) ;  /* 0x0000000000047947 */ /* 0x000fea0003800000 */
.L_x_20:
[----:B------:R-:W-:Y:S06]  /*1580*/  BAR.SYNC.DEFER_BLOCKING 0x0 ;  /* 0x0000000000007b1d */ /* 0x000fec0000010000 */
.L_x_21:
[----:B------:R-:W-:Y:S05]  /*1590*/  BRA.U UP2, `(.L_x_22) ;  /* 0x0000001102cc7547 */ /* 0x000fea000b800000 */
[----:B------:R-:W1:Y:S01]  /*15a0*/  LDCU UR4, c[0x0][0x38c] ;  /* 0x00007180ff0477ac */ /* 0x000e620008000800 */
[----:B------:R-:W2:Y:S01]  /*15b0*/  LDC R9, c[0x0][0x370] ;  /* 0x0000dc00ff097b82 */ /* 0x000ea20000000800 */
[----:B------:R-:W-:Y:S01]  /*15c0*/  IMAD.SHL.U32 R16, R11, 0x40, RZ ;  /* 0x000000400b107824 */ /* 0x000fe200078e00ff */
[----:B------:R-:W-:Y:S01]  /*15d0*/  PLOP3.LUT P1, PT, PT, PT, UP5, 0x80, 0x8 ;  /* 0x000000000008781c */ /* 0x000fe20003f2f058 */
[----:B------:R-:W-:Y:S01]  /*15e0*/  HFMA2 R12, -RZ, RZ, 0, 0 ;  /* 0x00000000ff0c7431 */ /* 0x000fe200000001ff */
[----:B------:R-:W-:Y:S01]  /*15f0*/  UISETP.NE.AND UP1, UPT, UR10, URZ, UPT ;  /* 0x000000ff0a00728c */ /* 0x000fe2000bf25270 */
[----:B------:R-:W-:Y:S01]  /*1600*/  ISETP.NE.AND P4, PT, R10, RZ, P5 ;  /* 0x000000ff0a00720c */ /* 0x000fe20002f85270 */
[----:B------:R-:W-:Y:S01]  /*1610*/  IMAD.MOV.U32 R15, RZ, RZ, 0x1 ;  /* 0x00000001ff0f7424 */ /* 0x000fe200078e00ff */
[----:B------:R-:W-:Y:S01]  /*1620*/  PLOP3.LUT P1, PT, P1, PT, PT, 0x8, 0x80 ;  /* 0x000000000080781c */ /* 0x000fe20000f2e170 */
[----:B------:R-:W3:Y:S01]  /*1630*/  LDC R0, c[0x0][0x374] ;  /* 0x0000dd00ff007b82 */ /* 0x000ee20000000800 */
[----:B------:R-:W-:Y:S01]  /*1640*/  IMAD.MOV.U32 R14, RZ, RZ, RZ ;  /* 0x000000ffff0e7224 */ /* 0x000fe200078e00ff */
[----:B------:R-:W-:Y:S01]  /*1650*/  MOV R8, 0x1 ;  /* 0x0000000100087802 */ /* 0x000fe20000000f00 */
[----:B------:R-:W-:Y:S01]  /*1660*/  IMAD.MOV.U32 R10, RZ, RZ, RZ ;  /* 0x000000ffff0a7224 */ /* 0x000fe200078e00ff */
[----:B------:R-:W-:Y:S01]  /*1670*/  LOP3.LUT R16, R16, 0x40, RZ, 0xc0, !PT ;  /* 0x0000004010107812 */ /* 0x000fe200078ec0ff */
[----:B------:R-:W4:Y:S01]  /*1680*/  LDCU.64 UR14, c[0x0][0x348] ;  /* 0x00006900ff0e77ac */ /* 0x000f220008000a00 */
[----:B-1----:R-:W-:-:S02]  /*1690*/  UIADD3 UR5, UPT, UPT, UR4, 0x1f, URZ ;  /* 0x0000001f04057890 */ /* 0x002fc4000fffe0ff */
[----:B------:R-:W-:Y:S02]  /*16a0*/  USEL UR22, UR6, 0x2, UP1 ;  /* 0x0000000206167887 */ /* 0x000fe40008800000 */
[----:B------:R-:W-:Y:S01]  /*16b0*/  USHF.R.S32.HI UR7, URZ, 0x1f, UR5 ;  /* 0x0000001fff077899 */ /* 0x000fe20008011405 */
[----:B------:R-:W-:-:S03]  /*16c0*/  UMOV UR23, URZ ;  /* 0x000000ff00177c82 */ /* 0x000fc60008000000 */
[----:B------:R-:W-:Y:S02]  /*16d0*/  ULEA.HI UR7, UR7, UR5, URZ, 0x5 ;  /* 0x0000000507077291 */ /* 0x000fe4000f8f28ff */
[----:B------:R-:W-:Y:S02]  /*16e0*/  UIADD3 UR5, UPT, UPT, UR4, -0x1, URZ ;  /* 0xffffffff04057890 */ /* 0x000fe4000fffe0ff */
[----:B------:R-:W-:Y:S02]  /*16f0*/  USHF.R.S32.HI UR7, URZ, 0x5, UR7 ;  /* 0x00000005ff077899 */ /* 0x000fe40008011407 */
[----:B------:R-:W-:Y:S02]  /*1700*/  UISETP.GE.U32.AND UP2, UPT, UR5, -0x3f, UPT ;  /* 0xffffffc10500788c */ /* 0x000fe4000bf46070 */
[----:B------:R-:W-:Y:S02]  /*1710*/  UISETP.LT.U32.AND UP0, UPT, UR7, 0x5, UPT ;  /* 0x000000050700788c */ /* 0x000fe4000bf01070 */
[----:B------:R-:W-:-:S02]  /*1720*/  UIADD3 UR4, UPT, UPT, UR4, 0x3e, URZ ;  /* 0x0000003e04047890 */ /* 0x000fc4000fffe0ff */
[----:B------:R-:W-:-:S04]  /*1730*/  USEL UR5, UR7, 0x5, UP0 ;  /* 0x0000000507057887 */ /* 0x000fc80008000000 */
[----:B------:R-:W-:Y:S02]  /*1740*/  UIADD3 UR21, UPT, UPT, UR5, -0x1, URZ ;  /* 0xffffffff05157890 */ /* 0x000fe4000fffe0ff */
[----:B------:R-:W-:Y:S02]  /*1750*/  @UP2 UIADD3 UR21, UPT, UPT, UR5, URZ, URZ ;  /* 0x000000ff05152290 */ /* 0x000fe4000fffe0ff */
[----:B------:R-:W-:Y:S02]  /*1760*/  UIADD3 UR24, UPT, UPT, UR7, -UR5, URZ ;  /* 0x8000000507187290 */ /* 0x000fe4000fffe0ff */
[----:B------:R-:W-:Y:S02]  /*1770*/  UIADD3 UR13, UPT, UPT, UR21, 0x1, URZ ;  /* 0x00000001150d7890 */ /* 0x000fe4000fffe0ff */
[----:B--2-4-:R-:W-:-:S12]  /*1780*/  UIADD3 UR21, UPT, UPT, -UR21, URZ, URZ ;  /* 0x000000ff15157290 */ /* 0x014fd8000fffe1ff */
.L_x_42:
[----:B------:R-:W-:Y:S01]  /*1790*/  UISETP.NE.AND UP0, UPT, UR37, URZ, UPT ;  /* 0x000000ff2500728c */ /* 0x000fe2000bf05270 */
[----:B------:R-:W1:Y:S08]  /*17a0*/  S2UR UR37, SR_CgaCtaId ;  /* 0x00000000002579c3 */ /* 0x000e700000008800 */
[----:B------:R-:W-:Y:S05]  /*17b0*/  BRA.U UP0, `(.L_x_23) ;  /* 0x0000000100347547 */ /* 0x000fea000b800000 */
[----:B------:R-:W2:Y:S01]  /*17c0*/  S2R R2, SR_CgaCtaId ;  /* 0x0000000000027919 */ /* 0x000ea20000008800 */
[----:B------:R-:W-:-:S04]  /*17d0*/  MOV R3, 0x400 ;  /* 0x0000040000037802 */ /* 0x000fc80000000f00 */
[----:B--2---:R-:W-:Y:S02]  /*17e0*/  LEA R3, R2, R3, 0x18 ;  /* 0x0000000302037211 */ /* 0x004fe400078ec0ff */
[----:B------:R-:W-:-:S03]  /*17f0*/  SHF.L.U32 R2, R8, 0x1f, RZ ;  /* 0x0000001f08027819 */ /* 0x000fc600000006ff */
[----:B------:R-:W-:-:S04]  /*1800*/  IMAD R3, R10, 0x8, R3 ;  /* 0x000000080a037824 */ /* 0x000fc800078e0203 */
[----:B------:R-:W2:Y:S02]  /*1810*/  SYNCS.PHASECHK.TRANS64.TRYWAIT P0, [R3+URZ+0x110], R2 ;  /* 0x00011002030075a7 */ /* 0x000ea400080011ff */
[----:B--2---:R-:W-:Y:S05]  /*1820*/  @!P0 BRA `(.L_x_24) ;  /* 0x0000006c00ec8947 */ /* 0x004fea0003800000 */
.L_x_150:
[----:B------:R-:W-:Y:S01]  /*1830*/  VIADD R10, R10, 0x1 ;  /* 0x000000010a0a7836 */ /* 0x000fe20000000000 */
[----:B------:R2:W-:Y:S04]  /*1840*/  SYNCS.ARRIVE.TRANS64.A1T0 RZ, [R3+URZ+0x100], RZ ;  /* 0x000100ff03ff79a7 */ /* 0x0005e800081000ff */
[----:B------:R-:W-:-:S04]  /*1850*/  ISETP.NE.AND P0, PT, R10, 0x2, PT ;  /* 0x000000020a00780c */ /* 0x000fc80003f05270 */
[----:B------:R-:W-:Y:S02]  /*1860*/  SEL R10, R10, RZ, P0 ;  /* 0x000000ff0a0a7207 */ /* 0x000fe40000000000 */
[----:B--2---:R-:W-:-:S04]  /*1870*/  SEL R3, RZ, 0x1, P0 ;  /* 0x00000001ff037807 */ /* 0x004fc80000000000 */
[----:B------:R-:W-:-:S07]  /*1880*/  LOP3.LUT R8, R8, R3, RZ, 0x3c, !PT ;  /* 0x0000000308087212 */ /* 0x000fce00078e3cff */
.L_x_23:
[----:B------:R-:W-:Y:S01]  /*1890*/  UMOV UR6, 0x400 ;  /* 0x0000040000067882 */ /* 0x000fe20000000000 */
[----:B------:R-:W-:Y:S01]  /*18a0*/  LEA.HI R3, R21, R21, RZ, 0x1 ;  /* 0x0000001515037211 */ /* 0x000fe200078f08ff */
[----:B-1----:R-:W-:Y:S01]  /*18b0*/  ULEA UR6, UR37, UR6, 0x18 ;  /* 0x0000000625067291 */ /* 0x002fe2000f8ec0ff */
[----:B------:R-:W-:Y:S01]  /*18c0*/  SHF.L.U32 R2, R15, 0x1f, RZ ;  /* 0x0000001f0f027819 */ /* 0x000fe200000006ff */
[----:B------:R-:W-:Y:S01]  /*18d0*/  UISETP.GE.U32.AND UP0, UPT, UR4, 0x3f, UPT ;  /* 0x0000003f0400788c */ /* 0x000fe2000bf06070 */
[C---:B------:R-:W-:Y:S01]  /*18e0*/  R2UR UR9, R16.reuse ;  /* 0x00000000100972ca */ /* 0x040fe200000e0000 */
[----:B------:R-:W-:Y:S01]  /*18f0*/  ULEA UR8, UR23, UR6, 0x3 ;  /* 0x0000000617087291 */ /* 0x000fe2000f8e18ff */
[----:B------:R-:W-:Y:S01]  /*1900*/  IMAD.SHL.U32 R3, R3, 0x40, RZ ;  /* 0x0000004003037824 */ /* 0x000fe200078e00ff */
[----:B------:R-:W-:Y:S01]  /*1910*/  R2UR UR11, R16 ;  /* 0x00000000100b72ca */ /* 0x000fe200000e0000 */
[----:B------:R-:W-:-:S03]  /*1920*/  UMOV UR25, URZ ;  /* 0x000000ff00197c82 */ /* 0x000fc60008000000 */
[----:B------:R-:W-:-:S03]  /*1930*/  R2UR UR35, R3 ;  /* 0x00000000032372ca */ /* 0x000fc600000e0000 */
[----:B------:R1:W2:Y:S01]  /*1940*/  SYNCS.PHASECHK.TRANS64.TRYWAIT P0, [UR8+0x28], R2 ;  /* 0x00002802ff0075a7 */ /* 0x0002a20008001108 */
[----:B------:R-:W-:-:S09]  /*1950*/  R2UR UR8, R20 ;  /* 0x00000000140872ca */ /* 0x000fd200000e0000 */
[----:B------:R-:W-:-:S04]  /*1960*/  ULOP3.LUT UR35, UR9, 0xffffff80, UR35, 0xf8, !UPT ;  /* 0xffffff8009237892 */ /* 0x000fc8000f8ef823 */
[----:B------:R-:W-:Y:S01]  /*1970*/  ULEA UR11, UR8, UR11, 0x7 ;  /* 0x0000000b080b7291 */ /* 0x000fe2000f8e38ff */
[----:B------:R-:W-:Y:S11]  /*1980*/  BRA.U !UP0, `(.L_x_25) ;  /* 0x0000000108bc7547 */ /* 0x000ff6000b800000 */
[----:B------:R-:W-:Y:S01]  /*1990*/  UMOV UR16, UR21 ;  /* 0x0000001500107c82 */ /* 0x000fe20008000000 */
[----:B------:R-:W-:Y:S01]  /*19a0*/  UMOV UR17, UR23 ;  /* 0x0000001700117c82 */ /* 0x000fe20008000000 */
[----:B------:R-:W-:-:S05]  /*19b0*/  UMOV UR34, URZ ;  /* 0x000000ff00227c82 */ /* 0x000fca0008000000 */
.L_x_31:
[----:B------:R-:W-:Y:S01]  /*19c0*/  ULEA UR33, UR17, UR6, 0x3 ;  /* 0x0000000611217291 */ /* 0x000fe2000f8e18ff */
[----:B------:R-:W-:Y:S01]  /*19d0*/  @P5 MOV R3, 0x4000 ;  /* 0x0000400000035802 */ /* 0x000fe20000000f00 */
[----:B-12-4-:R-:W-:Y:S10]  /*19e0*/  @P0 BRA `(.L_x_26) ;  /* 0x00000000000c0947 */ /* 0x016ff40003800000 */
[----:B------:R-:W-:-:S04]  /*19f0*/  SHF.L.U32 R5, R15, 0x1f, RZ ;  /* 0x0000001f0f057819 */ /* 0x000fc800000006ff */
[----:B------:R-:W2:Y:S02]  /*1a00*/  SYNCS.PHASECHK.TRANS64.TRYWAIT P0, [UR33+0x28], R5 ;  /* 0x00002805ff0075a7 */ /* 0x000ea40008001121 */
[----:B--2---:R-:W-:Y:S05]  /*1a10*/  @!P0 BRA `(.L_x_27) ;  /* 0x0000006c00848947 */ /* 0x004fea0003800000 */
.L_x_26:
[----:B------:R2:W-:Y:S01]  /*1a20*/  @P5 SYNCS.ARRIVE.TRANS64 RZ, [UR33], R3 ;  /* 0x00000003ffff59a7 */ /* 0x0005e20008000021 */
[----:B------:R-:W-:Y:S02]  /*1a30*/  ULOP3.LUT UR8, UR22, 0x2, URZ, 0xfc, !UPT ;  /* 0x0000000216087892 */ /* 0x000fe4000f8efcff */
[----:B------:R-:W-:Y:S02]  /*1a40*/  UIADD3 UR16, UPT, UPT, UR16, 0x1, URZ ;  /* 0x0000000110107890 */ /* 0x000fe4000fffe0ff */
[----:B------:R-:W-:Y:S02]  /*1a50*/  UISETP.NE.AND UP0, UPT, UR8, 0x2, UPT ;  /* 0x000000020800788c */ /* 0x000fe4000bf05270 */
[----:B------:R-:W-:-:S07]  /*1a60*/  UISETP.NE.AND UP2, UPT, UR16, 0x1, UPT ;  /* 0x000000011000788c */ /* 0x000fce000bf45270 */
[----:B------:R-:W-:Y:S05]  /*1a70*/  BRA.U UP0, `(.L_x_28) ;  /* 0x0000000100047547 */ /* 0x000fea000b800000 */
[----:B------:R-:W-:Y:S05]  /*1a80*/  BPT.TRAP 0x1 ;  /* 0x000000040000795c */ /* 0x000fea0000300000 */
.L_x_28:
[----:B------:R-:W-:Y:S04]  /*1a90*/  BSSY.RECONVERGENT B0, `(.L_x_29) ;  /* 0x0000003000007945 */ /* 0x000fe80003800200 */
[----:B------:R-:W-:Y:S05]  /*1aa0*/  @!P4 BRA `(.L_x_30) ;  /* 0x000000000004c947 */ /* 0x000fea0003800000 */
[----:B------:R-:W-:Y:S05]  /*1ab0*/  BPT.TRAP 0x1 ;  /* 0x000000040000795c */ /* 0x000fea0000300000 */
.L_x_30:
[----:B------:R-:W-:Y:S05]  /*1ac0*/  BSYNC.RECONVERGENT B0 ;  /* 0x0000000000007941 */ /* 0x000fea0003800200 */
.L_x_29:
[----:B------:R-:W-:Y:S02]  /*1ad0*/  UIADD3 UR23, UPT, UPT, UR17, 0x1, URZ ;  /* 0x0000000111177890 */ /* 0x000fe4000fffe0ff */
[----:B------:R-:W-:Y:S02]  /*1ae0*/  UIADD3 UR28, UP1, UPT, UR14, 0x80, URZ ;  /* 0x000000800e1c7890 */ /* 0x000fe4000ff3e0ff */
[----:B------:R-:W-:Y:S02]  /*1af0*/  UISETP.NE.AND UP0, UPT, UR23, 0x5, UPT ;  /* 0x000000051700788c */ /* 0x000fe4000bf05270 */
[----:B------:R-:W-:Y:S02]  /*1b00*/  ULOP3.LUT UR33, UR33, 0xfefffff8, URZ, 0xc0, !UPT ;  /* 0xfefffff821217892 */ /* 0x000fe4000f8ec0ff */
[----:B------:R-:W-:Y:S02]  /*1b10*/  USEL UR9, URZ, 0x1, UP0 ;  /* 0x00000001ff097887 */ /* 0x000fe40008000000 */
[----:B------:R-:W-:-:S02]  /*1b20*/  USEL UR23, UR23, URZ, UP0 ;  /* 0x000000ff17177287 */ /* 0x000fc40008000000 */
[----:B------:R-:W-:Y:S02]  /*1b30*/  UIADD3 UR26, UP0, UPT, UR14, 0x180, URZ ;  /* 0x000001800e1a7890 */ /* 0x000fe4000ff1e0ff */
[----:B------:R-:W-:Y:S01]  /*1b40*/  ULEA UR8, UR23, UR6, 0x3 ;  /* 0x0000000617087291 */ /* 0x000fe2000f8e18ff */
[----:B------:R-:W-:Y:S01]  /*1b50*/  LOP3.LUT R15, R15, UR9, RZ, 0x3c, !PT ;  /* 0x000000090f0f7c12 */ /* 0x000fe2000f8e3cff */
[----:B------:R-:W-:Y:S02]  /*1b60*/  UIADD3.X UR29, UPT, UPT, URZ, UR15, URZ, UP1, !UPT ;  /* 0x0000000fff1d7290 */ /* 0x000fe40008ffe4ff */
[----:B------:R-:W-:Y:S01]  /*1b70*/  UIADD3.X UR27, UPT, UPT, URZ, UR15, URZ, UP0, !UPT ;  /* 0x0000000fff1b7290 */ /* 0x000fe200087fe4ff */
[----:B-1----:R-:W-:Y:S01]  /*1b80*/  SHF.L.U32 R2, R15, 0x1f, RZ ;  /* 0x0000001f0f027819 */ /* 0x002fe200000006ff */
[----:B------:R-:W-:Y:S01]  /*1b90*/  UMOV UR18, 0x0 ;  /* 0x0000000000127882 */ /* 0x000fe20000000000 */
[----:B------:R-:W-:Y:S01]  /*1ba0*/  UMOV UR19, 0x10000000 ;  /* 0x1000000000137882 */ /* 0x000fe20000000000 */
[----:B------:R-:W-:Y:S01]  /*1bb0*/  UMOV UR10, UR34 ;  /* 0x00000022000a7c82 */ /* 0x000fe20008000000 */
[----:B------:R4:W1:Y:S01]  /*1bc0*/  SYNCS.PHASECHK.TRANS64.TRYWAIT P0, [UR8+0x28], R2 ;  /* 0x00002802ff0075a7 */ /* 0x0008620008001108 */
[----:B------:R-:W-:Y:S01]  /*1bd0*/  ULEA UR8, UR17, UR6, 0xc ;  /* 0x0000000611087291 */ /* 0x000fe2000f8e60ff */
[----:B------:R-:W-:Y:S01]  /*1be0*/  UMOV UR12, UR36 ;  /* 0x00000024000c7c82 */ /* 0x000fe20008000000 */
[----:B------:R-:W-:-:S02]  /*1bf0*/  UMOV UR9, UR33 ;  /* 0x0000002100097c82 */ /* 0x000fc40008000000 */
[----:B------:R-:W-:Y:S02]  /*1c00*/  UIADD3 UR32, UPT, UPT, UR8, 0x4300, URZ ;  /* 0x0000430008207890 */ /* 0x000fe4000fffe0ff */
[----:B------:R-:W-:Y:S01]  /*1c10*/  UIADD3 UR8, UPT, UPT, UR8, 0x9300, URZ ;  /* 0x0000930008087890 */ /* 0x000fe2000fffe0ff */
[----:B------:R-:W-:Y:S01]  /*1c20*/  UMOV UR25, UR13 ;  /* 0x0000000d00197c82 */ /* 0x000fe20008000000 */
[----:B------:R-:W-:-:S05]  /*1c30*/  UMOV UR17, UR23 ;  /* 0x0000001700117c82 */ /* 0x000fca0008000000 */
[----:B------:R2:W-:Y:S02]  /*1c40*/  UTMALDG.3D.2CTA [UR32], [UR28], desc[UR18] ;  /* 0x000012201c0075b4 */ /* 0x0005e40008211000 */
[----:B------:R4:W-:Y:S01]  /*1c50*/  UTMALDG.3D.2CTA [UR8], [UR26], desc[UR18] ;  /* 0x000012081a0075b4 */ /* 0x0009e20008211000 */
[----:B--2---:R-:W-:Y:S01]  /*1c60*/  UIADD3 UR34, UPT, UPT, UR34, 0x20, URZ ;  /* 0x0000002022227890 */ /* 0x004fe2000fffe0ff */
[----:B------:R-:W-:Y:S11]  /*1c70*/  BRA.U UP2, `(.L_x_31) ;  /* 0xfffffffd02507547 */ /* 0x000ff6000b83ffff */
.L_x_25:
[----:B----4-:R-:W-:Y:S01]  /*1c80*/  ULEA UR8, UR23, UR6, 0x3 ;  /* 0x0000000617087291 */ /* 0x010fe2000f8e18ff */
[----:B-1----:R-:W-:Y:S01]  /*1c90*/  SHF.L.U32 R2, R15, 0x1f, RZ ;  /* 0x0000001f0f027819 */ /* 0x002fe200000006ff */
[----:B------:R-:W-:Y:S01]  /*1ca0*/  @!P1 SYNCS.ARRIVE.TRANS64.A1T0 RZ, [UR6+0x98], RZ ;  /* 0x000098ffffff99a7 */ /* 0x000fe20008100006 */
[----:B------:R-:W-:-:S06]  /*1cb0*/  UISETP.GT.AND UP0, UPT, UR7, UR5, UPT ;  /* 0x000000050700728c */ /* 0x000fcc000bf04270 */
[----:B--2---:R1:W2:Y:S03]  /*1cc0*/  SYNCS.PHASECHK.TRANS64.TRYWAIT P0, [UR8+0x28], R2 ;  /* 0x00002802ff0075a7 */ /* 0x0042a60008001108 */
[----:B------:R-:W-:Y:S05]  /*1cd0*/  BRA.U !UP0, `(.L_x_32) ;  /* 0x0000000108bc7547 */ /* 0x000fea000b800000 */
[----:B------:R-:W-:Y:S01]  /*1ce0*/  UIADD3 UR26, UPT, UPT, UR24, UR25, URZ ;  /* 0x00000019181a7290 */ /* 0x000fe2000fffe0ff */
[----:B------:R-:W-:-:S11]  /*1cf0*/  UMOV UR27, UR23 ;  /* 0x00000017001b7c82 */ /* 0x000fd60008000000 */
.L_x_38:
[----:B------:R-:W-:Y:S01]  /*1d00*/  ULEA UR17, UR27, UR6, 0x3 ;  /* 0x000000061b117291 */ /* 0x000fe2000f8e18ff */
[----:B--2---:R-:W-:Y:S01]  /*1d10*/  @P5 MOV R3, 0x4000 ;  /* 0x0000400000035802 */ /* 0x004fe20000000f00 */
[----:B-12---:R-:W-:Y:S10]  /*1d20*/  @P0 BRA `(.L_x_33) ;  /* 0x00000000000c0947 */ /* 0x006ff40003800000 */
[----:B------:R-:W-:-:S04]  /*1d30*/  SHF.L.U32 R5, R15, 0x1f, RZ ;  /* 0x0000001f0f057819 */ /* 0x000fc800000006ff */
[----:B------:R-:W2:Y:S02]  /*1d40*/  SYNCS.PHASECHK.TRANS64.TRYWAIT P0, [UR17+0x28], R5 ;  /* 0x00002805ff0075a7 */ /* 0x000ea40008001111 */
[----:B--2---:R-:W-:Y:S05]  /*1d50*/  @!P0 BRA `(.L_x_34) ;  /* 0x0000006800cc8947 */ /* 0x004fea0003800000 */
.L_x_33:
[----:B------:R2:W-:Y:S01]  /*1d60*/  @P5 SYNCS.ARRIVE.TRANS64 RZ, [UR17], R3 ;  /* 0x00000003ffff59a7 */ /* 0x0005e20008000011 */
[----:B------:R-:W-:-:S04]  /*1d70*/  ULOP3.LUT UR8, UR22, 0x2, URZ, 0xfc, !UPT ;  /* 0x0000000216087892 */ /* 0x000fc8000f8efcff */
[----:B------:R-:W-:-:S09]  /*1d80*/  UISETP.NE.AND UP0, UPT, UR8, 0x2, UPT ;  /* 0x000000020800788c */ /* 0x000fd2000bf05270 */
[----:B------:R-:W-:Y:S05]  /*1d90*/  BRA.U UP0, `(.L_x_35) ;  /* 0x0000000100047547 */ /* 0x000fea000b800000 */
[----:B------:R-:W-:Y:S05]  /*1da0*/  BPT.TRAP 0x1 ;  /* 0x000000040000795c */ /* 0x000fea0000300000 */
.L_x_35:
[----:B------:R-:W-:Y:S04]  /*1db0*/  BSSY.RECONVERGENT B0, `(.L_x_36) ;  /* 0x0000003000007945 */ /* 0x000fe80003800200 */
[----:B------:R-:W-:Y:S05]  /*1dc0*/  @!P4 BRA `(.L_x_37) ;  /* 0x000000000004c947 */ /* 0x000fea0003800000 */
[----:B------:R-:W-:Y:S05]  /*1dd0*/  BPT.TRAP 0x1 ;  /* 0x000000040000795c */ /* 0x000fea0000300000 */
.L_x_37:
[----:B------:R-:W-:Y:S05]  /*1de0*/  BSYNC.RECONVERGENT B0 ;  /* 0x0000000000007941 */ /* 0x000fea0003800200 */
.L_x_36:
[----:B------:R-:W-:Y:S02]  /*1df0*/  UIADD3 UR23, UPT, UPT, UR27, 0x1, URZ ;  /* 0x000000011b177890 */ /* 0x000fe4000fffe0ff */
[----:B------:R-:W-:Y:S02]  /*1e00*/  UIADD3 UR32, UP1, UPT, UR14, 0x80, URZ ;  /* 0x000000800e207890 */ /* 0x000fe4000ff3e0ff */
[----:B------:R-:W-:Y:S02]  /*1e10*/  UISETP.NE.AND UP0, UPT, UR23, 0x5, UPT ;  /* 0x000000051700788c */ /* 0x000fe4000bf05270 */
[----:B------:R-:W-:Y:S02]  /*1e20*/  USHF.L.U32 UR18, UR25, 0x5, URZ ;  /* 0x0000000519127899 */ /* 0x000fe400080006ff */
[----:B------:R-:W-:Y:S02]  /*1e30*/  USEL UR9, URZ, 0x1, UP0 ;  /* 0x00000001ff097887 */ /* 0x000fe40008000000 */
[----:B------:R-:W-:-:S02]  /*1e40*/  USEL UR23, UR23, URZ, UP0 ;  /* 0x000000ff17177287 */ /* 0x000fc40008000000 */
[----:B------:R-:W-:Y:S02]  /*1e50*/  UIADD3 UR30, UP0, UPT, UR14, 0x180, URZ ;  /* 0x000001800e1e7890 */ /* 0x000fe4000ff1e0ff */
[----:B------:R-:W-:Y:S01]  /*1e60*/  ULEA UR8, UR23, UR6, 0x3 ;  /* 0x0000000617087291 */ /* 0x000fe2000f8e18ff */
[----:B------:R-:W-:Y:S01]  /*1e70*/  LOP3.LUT R15, R15, UR9, RZ, 0x3c, !PT ;  /* 0x000000090f0f7c12 */ /* 0x000fe2000f8e3cff */
[----:B------:R-:W-:Y:S02]  /*1e80*/  ULOP3.LUT UR17, UR17, 0xfefffff8, URZ, 0xc0, !UPT ;  /* 0xfefffff811117892 */ /* 0x000fe4000f8ec0ff */
[----:B------:R-:W-:Y:S01]  /*1e90*/  UIADD3.X UR33, UPT, UPT, URZ, UR15, URZ, UP1, !UPT ;  /* 0x0000000fff217290 */ /* 0x000fe20008ffe4ff */
[----:B-1----:R-:W-:Y:S01]  /*1ea0*/  SHF.L.U32 R2, R15, 0x1f, RZ ;  /* 0x0000001f0f027819 */ /* 0x002fe200000006ff */
[----:B------:R-:W-:Y:S01]  /*1eb0*/  UIADD3.X UR31, UPT, UPT, URZ, UR15, URZ, UP0, !UPT ;  /* 0x0000000fff1f7290 */ /* 0x000fe200087fe4ff */
[----:B------:R-:W-:Y:S02]  /*1ec0*/  UMOV UR28, 0x0 ;  /* 0x00000000001c7882 */ /* 0x000fe40000000000 */
[----:B------:R4:W1:Y:S01]  /*1ed0*/  SYNCS.PHASECHK.TRANS64.TRYWAIT P0, [UR8+0x28], R2 ;  /* 0x00002802ff0075a7 */ /* 0x0008620008001108 */
[----:B------:R-:W-:Y:S01]  /*1ee0*/  ULEA UR8, UR27, UR6, 0xc ;  /* 0x000000061b087291 */ /* 0x000fe2000f8e60ff */
[----:B------:R-:W-:Y:S01]  /*1ef0*/  UMOV UR29, 0x10000000 ;  /* 0x10000000001d7882 */ /* 0x000fe20000000000 */
[----:B------:R-:W-:-:S02]  /*1f00*/  UMOV UR19, UR35 ;  /* 0x0000002300137c82 */ /* 0x000fc40008000000 */
[----:B------:R-:W-:Y:S02]  /*1f10*/  UIADD3 UR16, UPT, UPT, UR8, 0x4300, URZ ;  /* 0x0000430008107890 */ /* 0x000fe4000fffe0ff */
[----:B------:R-:W-:Y:S01]  /*1f20*/  UIADD3 UR8, UPT, UPT, UR8, 0x9300, URZ ;  /* 0x0000930008087890 */ /* 0x000fe2000fffe0ff */
[----:B------:R-:W-:Y:S01]  /*1f30*/  UMOV UR20, UR36 ;  /* 0x0000002400147c82 */ /* 0x000fe20008000000 */
[----:B------:R-:W-:Y:S01]  /*1f40*/  UMOV UR12, UR36 ;  /* 0x00000024000c7c82 */ /* 0x000fe20008000000 */
[----:B------:R-:W-:Y:S01]  /*1f50*/  UMOV UR9, UR17 ;  /* 0x0000001100097c82 */ /* 0x000fe20008000000 */
[----:B------:R-:W-:Y:S01]  /*1f60*/  UMOV UR10, UR18 ;  /* 0x00000012000a7c82 */ /* 0x000fe20008000000 */
[----:B------:R-:W-:Y:S02]  /*1f70*/  UIADD3 UR25, UPT, UPT, UR25, 0x1, URZ ;  /* 0x0000000119197890 */ /* 0x000fe4000fffe0ff */
[----:B------:R4:W-:Y:S01]  /*1f80*/  UTMALDG.3D.2CTA [UR16], [UR32], desc[UR28] ;  /* 0x00001c10200075b4 */ /* 0x0009e20008211000 */
[----:B------:R-:W-:Y:S01]  /*1f90*/  UMOV UR27, UR23 ;  /* 0x00000017001b7c82 */ /* 0x000fe20008000000 */
[----:B------:R-:W-:Y:S01]  /*1fa0*/  UISETP.NE.AND UP0, UPT, UR25, UR26, UPT ;  /* 0x0000001a1900728c */ /* 0x000fe2000bf05270 */
[----:B------:R4:W-:Y:S08]  /*1fb0*/  UTMALDG.3D.2CTA [UR8], [UR30], desc[UR28] ;  /* 0x00001c081e0075b4 */ /* 0x0009f00008211000 */
[----:B----4-:R-:W-:Y:S05]  /*1fc0*/  BRA.U UP0, `(.L_x_38) ;  /* 0xfffffffd004c7547 */ /* 0x010fea000b83ffff */
.L_x_32:
[----:B-1----:R-:W-:Y:S01]  /*1fd0*/  LEA R2, R14, UR6, 0x3 ;  /* 0x000000060e027c11 */ /* 0x002fe2000f8e18ff */
[----:B------:R-:W-:Y:S01]  /*1fe0*/  NOP ;  /* 0x0000000000007918 */ /* 0x000fe20000000000 */
[----:B--2---:R-:W-:Y:S02]  /*1ff0*/  SHF.L.U32 R3, R12, 0x1f, RZ ;  /* 0x0000001f0c037819 */ /* 0x004fe400000006ff */
[----:B------:R-:W-:Y:S02]  /*2000*/  LEA R4, R14, UR6, 0x4 ;  /* 0x000000060e047c11 */ /* 0x000fe4000f8e20ff */
[----:B------:R-:W1:Y:S02]  /*2010*/  SYNCS.PHASECHK.TRANS64.TRYWAIT P0, [R2+URZ+0xa0], R3 ;  /* 0x0000a003020075a7 */ /* 0x000e6400080011ff */
[----:B-1----:R-:W-:Y:S05]  /*2020*/  @!P0 BRA `(.L_x_39) ;  /* 0x0000006800308947 */ /* 0x002fea0003800000 */
.L_x_153:
[----:B------:R-:W2:Y:S01]  /*2030*/  LDS.128 R4, [R4+0x130] ;  /* 0x0001300004047984 */ /* 0x000ea20000000c00 */
[----:B------:R-:W-:Y:S01]  /*2040*/  ISETP.GE.AND P0, PT, R26, 0x1, PT ;  /* 0x000000011a00780c */ /* 0x000fe20003f06270 */
[----:B-1----:R-:W-:Y:S01]  /*2050*/  VIADD R2, R2, 0xb0 ;  /* 0x000000b002027836 */ /* 0x002fe20000000000 */
[----:B------:R-:W-:Y:S01]  /*2060*/  @!PT LDS RZ, [RZ] ;  /* 0x00000000fffff984 */ /* 0x000fe20000000800 */
[----:B------:R-:W-:Y:S01]  /*2070*/  @!PT LDS RZ, [RZ] ;  /* 0x00000000fffff984 */ /* 0x000fe20000000800 */
[----:B------:R-:W-:Y:S01]  /*2080*/  @!PT LDS RZ, [RZ] ;  /* 0x00000000fffff984 */ /* 0x000fe20000000800 */
[----:B------:R-:W-:Y:S01]  /*2090*/  @!PT LDS RZ, [RZ] ;  /* 0x00000000fffff984 */ /* 0x000fe20000000800 */
[----:B------:R1:W-:Y:S06]  /*20a0*/  MEMBAR.ALL.CTA ;  /* 0x0000000000007992 */ /* 0x0003ec0000008000 */
[----:B-1----:R-:W1:Y:S01]  /*20b0*/  FENCE.VIEW.ASYNC.S ;  /* 0x00000000000073c6 */ /* 0x002e620000000000 */
[----:B------:R-:W-:-:S04]  /*20c0*/  PRMT R2, RZ, 0x654, R2 ;  /* 0x00000654ff027816 */ /* 0x000fc80000000002 */
[----:B-1----:R1:W-:Y:S01]  /*20d0*/  SYNCS.ARRIVE.TRANS64.RED.A1T0 RZ, [R2+URZ], RZ ;  /* 0x000000ff02ff79a7 */ /* 0x0023e200081004ff */
[----:B--2---:R-:W-:-:S13]  /*20e0*/  LOP3.LUT P2, RZ, R6, 0x1, RZ, 0xc0, !PT ;  /* 0x0000000106ff7812 */ /* 0x004fda000784c0ff */
[----:B------:R-:W-:Y:S01]  /*20f0*/  @P2 SHF.R.U32.HI R3, RZ, 0x10, R5 ;  /* 0x00000010ff032819 */ /* 0x000fe20000011605 */
[----:B------:R-:W-:Y:S01]  /*2100*/  VOTEU.ANY UP0, P2 ;  /* 0x0000000000ff7886 */ /* 0x000fe20001000100 */
[----:B------:R-:W-:Y:S02]  /*2110*/  @P2 MOV R13, R4 ;  /* 0x00000004000d2202 */ /* 0x000fe40000000f00 */
[----:B------:R-:W-:Y:S02]  /*2120*/  @P2 R2UR.BROADCAST UR8, R3 ;  /* 0x00000000030822ca */ /* 0x000fe400008e0000 */
[----:B------:R-:W-:-:S11]  /*2130*/  @P2 LOP3.LUT R11, R5, 0xffff, RZ, 0xc0, !PT ;  /* 0x0000ffff050b2812 */ /* 0x000fd600078ec0ff */
[----:B------:R-:W-:Y:S01]  /*2140*/  @UP0 UMOV UR36, UR8 ;  /* 0x0000000800240c82 */ /* 0x000fe20008000000 */
[----:B-1----:R-:W-:Y:S05]  /*2150*/  @!P0 BRA `(.L_x_40) ;  /* 0x0000000000b88947 */ /* 0x002fea0003800000 */
[----:B------:R-:W3:Y:S01]  /*2160*/  LDC.64 R4, c[0x0][0xb18] ;  /* 0x0002c600ff047b82 */ /* 0x000ee20000000a00 */
[----:B------:R-:W-:-:S07]  /*2170*/  ISETP.NE.AND P3, PT, R26, 0x1, PT ;  /* 0x000000011a00780c */ /* 0x000fce0003f65270 */
[----:B------:R-:W1:Y:S08]  /*2180*/  LDC.64 R6, c[0x0][0xb10] ;  /* 0x0002c400ff067b82 */ /* 0x000e700000000a00 */
[----:B------:R-:W2:Y:S08]  /*2190*/  LDC R17, c[0x0][0xb20] ;  /* 0x0002c800ff117b82 */ /* 0x000eb00000000800 */
[----:B------:R-:W4:Y:S01]  /*21a0*/  LDC R18, c[0x0][0xb0c] ;  /* 0x0002c300ff127b82 */ /* 0x000f220000000800 */
[----:B---3--:R-:W-:Y:S01]  /*21b0*/  IMAD.HI.U32 R22, R0, R5, RZ ;  /* 0x0000000500167227 */ /* 0x008fe200078e00ff */
[----:B------:R-:W-:-:S06]  /*21c0*/  ISETP.NE.AND P0, PT, R4, 0x1, PT ;  /* 0x000000010400780c */ /* 0x000fcc0003f05270 */
[----:B------:R-:W3:Y:S01]  /*21d0*/  LDC.64 R2, c[0x0][0xb28] ;  /* 0x0002ca00ff027b82 */ /* 0x000ee20000000a00 */
[----:B-1----:R-:W-:-:S04]  /*21e0*/  IMAD.HI.U32 R20, R9, R6, RZ ;  /* 0x0000000609147227 */ /* 0x002fc800078e00ff */
[----:B------:R-:W-:Y:S01]  /*21f0*/  IMAD.HI.U32 R24, R13, R6, RZ ;  /* 0x000000060d187227 */ /* 0x000fe200078e00ff */
[----:B------:R-:W-:Y:S02]  /*2200*/  SHF.R.U32.HI R20, RZ, R7, R20 ;  /* 0x00000007ff147219 */ /* 0x000fe40000011614 */
[----:B--2---:R-:W-:Y:S01]  /*2210*/  SHF.R.U32.HI R19, RZ, R17, R22 ;  /* 0x00000011ff137219 */ /* 0x004fe20000011616 */
[----:B------:R-:W-:Y:S01]  /*2220*/  IMAD.HI.U32 R22, R11, R5, RZ ;  /* 0x000000050b167227 */ /* 0x000fe200078e00ff */
[----:B------:R-:W-:Y:S02]  /*2230*/  SHF.R.U32.HI R24, RZ, R7, R24 ;  /* 0x00000007ff187219 */ /* 0x000fe40000011618 */
[----:B------:R-:W-:Y:S02]  /*2240*/  SEL R19, R0, R19, !P0 ;  /* 0x0000001300137207 */ /* 0x000fe40004000000 */
[----:B------:R-:W-:Y:S02]  /*2250*/  SHF.R.U32.HI R22, RZ, R17, R22 ;  /* 0x00000011ff167219 */ /* 0x000fe40000011616 */
[----:B----4-:R-:W-:-:S02]  /*2260*/  ISETP.NE.AND P1, PT, R18, 0x1, PT ;  /* 0x000000011200780c */ /* 0x010fc40003f25270 */
[----:B------:R-:W-:Y:S02]  /*2270*/  SEL R5, R11, R22, !P0 ;  /* 0x000000160b057207 */ /* 0x000fe40004000000 */
[----:B------:R-:W-:Y:S02]  /*2280*/  SEL R21, R9, R20, !P1 ;  /* 0x0000001409157207 */ /* 0x000fe40004800000 */
[----:B------:R-:W-:Y:S01]  /*2290*/  SEL R7, R13, R24, !P1 ;  /* 0x000000180d077207 */ /* 0x000fe20004800000 */
[----:B---3--:R-:W-:Y:S01]  /*22a0*/  IMAD.HI.U32 R20, R19, R2, RZ ;  /* 0x0000000213147227 */ /* 0x008fe200078e00ff */
[----:B------:R-:W-:-:S03]  /*22b0*/  IADD3 R17, PT, PT, -R5, RZ, RZ ;  /* 0x000000ff05117210 */ /* 0x000fc60007ffe1ff */
        /* <DEDUP_REMOVED lines=11> */
[----:B------:R-:W-:-:S04]  /*2370*/  @!P0 IMAD.HI.U32 R20, R7, R2, RZ ;  /* 0x0000000207148227 */ /* 0x000fc800078e00ff */
[----:B------:R-:W-:Y:S01]  /*2380*/  IMAD.MOV R2, RZ, RZ, -R6 ;  /* 0x000000ffff027224 */ /* 0x000fe200078e0a06 */
[----:B------:R-:W-:-:S03]  /*2390*/  @!P0 SHF.R.U32.HI R20, RZ, R3, R20 ;  /* 0x00000003ff148219 */ /* 0x000fc60000011614 */
[----:B------:R-:W-:Y:S01]  /*23a0*/  IMAD R2, R26, R2, R5 ;  /* 0x000000021a027224 */ /* 0x000fe200078e0205 */
        /* <DEDUP_REMOVED lines=9> */
.L_x_40:
[----:B------:R-:W1:Y:S02]  /*2440*/  LDCU UR8, c[0x0][0xb30] ;  /* 0x00016600ff0877ac */ /* 0x000e640008000800 */
[----:B-1----:R-:W-:-:S09]  /*2450*/  UISETP.NE.AND UP0, UPT, UR8, 0x1, UPT ;  /* 0x000000010800788c */ /* 0x002fd2000bf05270 */
[----:B------:R-:W-:Y:S05]  /*2460*/  BRA.U UP0, `(.L_x_41) ;  /* 0x0000000100407547 */ /* 0x000fea000b800000 */
[----:B------:R-:W1:Y:S08]  /*2470*/  LDC.64 R4, c[0x0][0xb10] ;  /* 0x0002c400ff047b82 */ /* 0x000e700000000a00 */
[----:B------:R-:W2:Y:S08]  /*2480*/  LDC.64 R2, c[0x0][0xb18] ;  /* 0x0002c600ff027b82 */ /* 0x000eb00000000a00 */
[----:B------:R-:W4:Y:S08]  /*2490*/  LDC R6, c[0x0][0xb20] ;  /* 0x0002c800ff067b82 */ /* 0x000f300000000800 */
[----:B------:R-:W3:Y:S01]  /*24a0*/  LDC R18, c[0x0][0xb0c] ;  /* 0x0002c300ff127b82 */ /* 0x000ee20000000800 */
[----:B-1----:R-:W-:-:S05]  /*24b0*/  IMAD.HI.U32 R4, R13, R4, RZ ;  /* 0x000000040d047227 */ /* 0x002fca00078e00ff */
[----:B------:R-:W-:Y:S01]  /*24c0*/  SHF.R.U32.HI R4, RZ, R5, R4 ;  /* 0x00000005ff047219 */ /* 0x000fe20000011604 */
[----:B--2---:R-:W-:Y:S01]  /*24d0*/  IMAD.HI.U32 R3, R11, R3, RZ ;  /* 0x000000030b037227 */ /* 0x004fe200078e00ff */
[----:B------:R-:W-:-:S04]  /*24e0*/  ISETP.NE.AND P0, PT, R2, 0x1, PT ;  /* 0x000000010200780c */ /* 0x000fc80003f05270 */
[----:B----4-:R-:W-:-:S04]  /*24f0*/  SHF.R.U32.HI R6, RZ, R6, R3 ;  /* 0x00000006ff067219 */ /* 0x010fc80000011603 */
[----:B------:R-:W-:Y:S02]  /*2500*/  SEL R3, R11, R6, !P0 ;  /* 0x000000060b037207 */ /* 0x000fe40004000000 */
[----:B---3--:R-:W-:-:S04]  /*2510*/  ISETP.NE.AND P1, PT, R18, 0x1, PT ;  /* 0x000000011200780c */ /* 0x008fc80003f25270 */
[----:B------:R-:W-:-:S05]  /*2520*/  SEL R4, R13, R4, !P1 ;  /* 0x000000040d047207 */ /* 0x000fca0004800000 */
[----:B------:R-:W-:Y:S02]  /*2530*/  IMAD.IADD R5, R3, 0x1, -R4 ;  /* 0x0000000103057824 */ /* 0x000fe400078e0a04 */
[----:B------:R-:W-:Y:S02]  /*2540*/  IMAD.IADD R3, R4, 0x1, -R3 ;  /* 0x0000000104037824 */ /* 0x000fe400078e0a03 */
[----:B------:R-:W-:Y:S02]  /*2550*/  IMAD R13, R5, R18, R13 ;  /* 0x00000012050d7224 */ /* 0x000fe400078e020d */
[----:B------:R-:W-:-:S07]  /*2560*/  IMAD R11, R3, R2, R11 ;  /* 0x00000002030b7224 */ /* 0x000fce00078e020b */
.L_x_41:
[----:B------:R-:W-:Y:S01]  /*2570*/  VIADD R14, R14, 0x1 ;  /* 0x000000010e0e7836 */ /* 0x000fe20000000000 */
[----:B------:R-:W-:Y:S01]  /*2580*/  PLOP3.LUT P1, PT, PT, PT, PT, 0x80, 0x8 ;  /* 0x000000000008781c */ /* 0x000fe20003f2f070 */
[----:B------:R-:W-:Y:S02]  /*2590*/  IMAD.IADD R21, R13, 0x1, R60 ;  /* 0x000000010d157824 */ /* 0x000fe400078e023c */
[----:B------:R-:W-:Y:S01]  /*25a0*/  IMAD.IADD R20, R11, 0x1, R58 ;  /* 0x000000010b147824 */ /* 0x000fe200078e023a */
[----:B------:R-:W-:-:S04]  /*25b0*/  ISETP.NE.AND P0, PT, R14, 0x2, PT ;  /* 0x000000020e00780c */ /* 0x000fc80003f05270 */
[----:B------:R-:W-:Y:S02]  /*25c0*/  SEL R3, RZ, 0x1, P0 ;  /* 0x00000001ff037807 */ /* 0x000fe40000000000 */
[----:B------:R-:W-:Y:S02]  /*25d0*/  SEL R14, R14, RZ, P0 ;  /* 0x000000ff0e0e7207 */ /* 0x000fe40000000000 */
[----:B------:R-:W-:Y:S01]  /*25e0*/  LOP3.LUT R12, R12, R3, RZ, 0x3c, !PT ;  /* 0x000000030c0c7212 */ /* 0x000fe200078e3cff */
[----:B------:R-:W-:Y:S06]  /*25f0*/  @P2 BRA `(.L_x_42) ;  /* 0xfffffff000642947 */ /* 0x000fec000383ffff */
[----:B------:R-:W-:Y:S01]  /*2600*/  UIADD3 UR6, UPT, UPT, UR6, 0x28, URZ ;  /* 0x0000002806067890 */ /* 0x000fe2000fffe0ff */
[----:B------:R-:W-:-:S03]  /*2610*/  SHF.L.U32 R3, R15, 0x1f, RZ ;  /* 0x0000001f0f037819 */ /* 0x000fc600000006ff */
[----:B------:R-:W-:-:S09]  /*2620*/  ULEA UR4, UR23, UR6, 0x3 ;  /* 0x0000000617047291 */ /* 0x000fd2000f8e18ff */
[----:B------:R-:W1:Y:S02]  /*2630*/  SYNCS.PHASECHK.TRANS64.TRYWAIT P0, [UR4], R3 ;  /* 0x00000003ff0075a7 */ /* 0x000e640008001104 */
[----:B-1----:R-:W-:Y:S05]  /*2640*/  @!P0 BRA `(.L_x_43) ;  /* 0x0000006000bc8947 */ /* 0x002fea0003800000 */
.L_x_155:
[----:B------:R-:W-:-:S04]  /*2650*/  UIADD3 UR5, UPT, UPT, UR23, 0x1, URZ ;  /* 0x0000000117057890 */ /* 0x000fc8000fffe0ff */
[----:B------:R-:W-:-:S04]  /*2660*/  UISETP.NE.AND UP0, UPT, UR5, 0x5, UPT ;  /* 0x000000050500788c */ /* 0x000fc8000bf05270 */
[----:B------:R-:W-:Y:S02]  /*2670*/  USEL UR7, URZ, 0x1, UP0 ;  /* 0x00000001ff077887 */ /* 0x000fe40008000000 */
[----:B------:R-:W-:-:S04]  /*2680*/  USEL UR5, UR5, URZ, UP0 ;  /* 0x000000ff05057287 */ /* 0x000fc80008000000 */
[----:B------:R-:W-:Y:S01]  /*2690*/  ULEA UR4, UR5, UR6, 0x3 ;  /* 0x0000000605047291 */ /* 0x000fe2000f8e18ff */
[----:B------:R-:W-:-:S04]  /*26a0*/  LOP3.LUT R2, R15, UR7, RZ, 0x3c, !PT ;  /* 0x000000070f027c12 */ /* 0x000fc8000f8e3cff */
[----:B-1----:R-:W-:-:S04]  /*26b0*/  SHF.L.U32 R3, R2, 0x1f, RZ ;  /* 0x0000001f02037819 */ /* 0x002fc800000006ff */
[----:B------:R-:W1:Y:S02]  /*26c0*/  SYNCS.PHASECHK.TRANS64.TRYWAIT P0, [UR4], R3 ;  /* 0x00000003ff0075a7 */ /* 0x000e640008001104 */
[----:B-1----:R-:W-:Y:S05]  /*26d0*/  @!P0 BRA `(.L_x_44) ;  /* 0x0000006000b08947 */ /* 0x002fea0003800000 */
.L_x_157:
        /* <DEDUP_REMOVED lines=9> */
.L_x_159:
        /* <DEDUP_REMOVED lines=9> */
.L_x_161:
[----:B------:R-:W-:-:S04]  /*2800*/  UIADD3 UR5, UPT, UPT, UR5, 0x1, URZ ;  /* 0x0000000105057890 */ /* 0x000fc8000fffe0ff */
[----:B------:R-:W-:-:S04]  /*2810*/  UISETP.NE.AND UP0, UPT, UR5, 0x5, UPT ;  /* 0x000000050500788c */ /* 0x000fc8000bf05270 */
[----:B------:R-:W-:Y:S02]  /*2820*/  USEL UR4, URZ, 0x1, UP0 ;  /* 0x00000001ff047887 */ /* 0x000fe40008000000 */
[----:B------:R-:W-:-:S04]  /*2830*/  USEL UR5, UR5, URZ, UP0 ;  /* 0x000000ff05057287 */ /* 0x000fc80008000000 */
[----:B------:R-:W-:Y:S01]  /*2840*/  ULEA UR5, UR5, UR6, 0x3 ;  /* 0x0000000605057291 */ /* 0x000fe2000f8e18ff */
[----:B-1----:R-:W-:-:S04]  /*2850*/  LOP3.LUT R3, R2, UR4, RZ, 0x3c, !PT ;  /* 0x0000000402037c12 */ /* 0x002fc8000f8e3cff */
[----:B------:R-:W-:Y:S01]  /*2860*/  SHF.L.U32 R3, R3, 0x1f, RZ ;  /* 0x0000001f03037819 */ /* 0x000fe200000006ff */
[----:B---3--:R-:W-:-:S07]  /*2870*/  IMAD.U32 R0, RZ, RZ, UR5 ;  /* 0x00000005ff007e24 */ /* 0x008fce000f8e00ff */
.L_x_47:
[----:B-1----:R1:W2:Y:S02]  /*2880*/  SYNCS.PHASECHK.TRANS64.TRYWAIT P0, [R0+URZ], R3 ;  /* 0x00000003000075a7 */ /* 0x0022a400080011ff */
[----:B--2---:R-:W-:Y:S05]  /*2890*/  @!P0 NANOSLEEP.SYNCS 0x989680 ;  /* 0x009896800000895d */ /* 0x004fea0003900000 */
[----:B------:R-:W2:Y:S02]  /*28a0*/  @!P0 SYNCS.PHASECHK.TRANS64 P0, [R0+URZ], R3 ;  /* 0x00000003000085a7 */ /* 0x000ea400080010ff */
[----:B--2---:R-:W-:Y:S05]  /*28b0*/  @P0 EXIT ;  /* 0x000000000000094d */ /* 0x004fea0003800000 */
[----:B------:R-:W-:Y:S05]  /*28c0*/  BRA `(.L_x_47) ;  /* 0xfffffffc00ec7947 */ /* 0x000fea000383ffff */
.L_x_22:
[----:B------:R-:W-:-:S04]  /*28d0*/  UISETP.NE.AND UP1, UPT, UR37, URZ, UPT ;  /* 0x000000ff2500728c */ /* 0x000fc8000bf25270 */
[----:B------:R-:W-:-:S09]  /*28e0*/  UISETP.NE.OR UP1, UPT, UR10, 0x1, UP1 ;  /* 0x000000010a00788c */ /* 0x000fd20008f25670 */
[----:B------:R-:W-:Y:S05]  /*28f0*/  BRA.U UP1, `(.L_x_48) ;  /* 0x00000005014c7547 */ /* 0x000fea000b800000 */
[----:B------:R-:W-:Y:S01]  /*2900*/  HFMA2 R11, -RZ, RZ, 0, 0 ;  /* 0x00000000ff0b7431 */ /* 0x000fe200000001ff */
[----:B------:R-:W-:Y:S01]  /*2910*/  ISETP.GE.U32.AND P2, PT, R10, 0x2, PT ;  /* 0x000000020a00780c */ /* 0x000fe20003f46070 */
[----:B------:R-:W-:Y:S01]  /*2920*/  IMAD.MOV.U32 R12, RZ, RZ, 0x1 ;  /* 0x00000001ff0c7424 */ /* 0x000fe200078e00ff */
[----:B------:R-:W-:Y:S01]  /*2930*/  CS2R R8, SRZ ;  /* 0x0000000000087805 */ /* 0x000fe2000001ff00 */
[----:B------:R-:W-:Y:S01]  /*2940*/  IMAD.MOV.U32 R3, RZ, RZ, RZ ;  /* 0x000000ffff037224 */ /* 0x000fe200078e00ff */
[----:B------:R-:W-:Y:S01]  /*2950*/  UMOV UR4, 0x400 ;  /* 0x0000040000047882 */ /* 0x000fe20000000000 */
[----:B------:R-:W-:Y:S01]  /*2960*/  UMOV UR6, URZ ;  /* 0x000000ff00067c82 */ /* 0x000fe20008000000 */
[----:B------:R-:W-:-:S12]  /*2970*/  ULEA UR37, UR37, UR4, 0x18 ;  /* 0x0000000425257291 */ /* 0x000fd8000f8ec0ff */
.L_x_52:
[----:B------:R-:W-:Y:S02]  /*2980*/  LEA R0, R3, UR37, 0x3 ;  /* 0x0000002503007c11 */ /* 0x000fe4000f8e18ff */
[----:B------:R-:W-:-:S03]  /*2990*/  SHF.L.U32 R5, R8, 0x1f, RZ ;  /* 0x0000001f08057819 */ /* 0x000fc600000006ff */
[----:B------:R-:W-:Y:S01]  /*29a0*/  VIADD R4, R0, 0x110 ;  /* 0x0000011000047836 */ /* 0x000fe20000000000 */
[----:B------:R-:W1:Y:S02]  /*29b0*/  SYNCS.PHASECHK.TRANS64.TRYWAIT P0, [R0+URZ+0x100], R5 ;  /* 0x00010005000075a7 */ /* 0x000e6400080011ff */
[----:B-1----:R-:W-:Y:S05]  /*29c0*/  @!P0 BRA `(.L_x_49) ;  /* 0x00000060003c8947 */ /* 0x002fea0003800000 */
.L_x_162:
[----:B------:R-:W-:Y:S01]  /*29d0*/  ULEA UR5, UR6, UR37, 0x3 ;  /* 0x0000002506057291 */ /* 0x000fe2000f8e18ff */
[----:B------:R-:W-:Y:S01]  /*29e0*/  PRMT R4, RZ, 0x654, R4 ;  /* 0x00000654ff047816 */ /* 0x000fe20000000004 */
[----:B-1----:R-:W-:Y:S01]  /*29f0*/  @!P2 IMAD.MOV.U32 R5, RZ, RZ, 0x10 ;  /* 0x00000010ff05a424 */ /* 0x002fe200078e00ff */
[----:B------:R-:W-:Y:S01]  /*2a00*/  SHF.L.U32 R7, R12, 0x1f, RZ ;  /* 0x0000001f0c077819 */ /* 0x000fe200000006ff */
[----:B------:R-:W-:Y:S01]  /*2a10*/  UIADD3 UR4, UPT, UPT, UR5, 0xa0, URZ ;  /* 0x000000a005047890 */ /* 0x000fe2000fffe0ff */
[----:B------:R1:W-:Y:S05]  /*2a20*/  SYNCS.ARRIVE.TRANS64.RED.A1T0 RZ, [R4+URZ], RZ ;  /* 0x000000ff04ff79a7 */ /* 0x0003ea00081004ff */
[----:B------:R-:W-:Y:S01]  /*2a30*/  IMAD.U32 R13, RZ, RZ, UR4 ;  /* 0x00000004ff0d7e24 */ /* 0x000fe2000f8e00ff */
[----:B------:R-:W2:Y:S04]  /*2a40*/  SYNCS.PHASECHK.TRANS64.TRYWAIT P0, [UR5+0xb0], R7 ;  /* 0x0000b007ff0075a7 */ /* 0x000ea80008001105 */
[----:B------:R-:W-:Y:S01]  /*2a50*/  PRMT R13, R10, 0x654, R13 ;  /* 0x000006540a0d7816 */ /* 0x000fe2000000000d */
[----:B-12---:R-:W-:Y:S06]  /*2a60*/  @!P0 BRA `(.L_x_50) ;  /* 0x0000006000288947 */ /* 0x006fec0003800000 */
.L_x_164:
[----:B------:R-:W-:Y:S01]  /*2a70*/  ULEA UR4, UR6, UR37, 0x4 ;  /* 0x0000002506047291 */ /* 0x000fe2000f8e20ff */
[----:B------:R-:W-:Y:S01]  /*2a80*/  SEL R2, R13, R2, !P2 ;  /* 0x000000020d027207 */ /* 0x000fe20005000000 */
[----:B------:R-:W-:Y:S01]  /*2a90*/  UIADD3 UR5, UPT, UPT, UR5, 0xa0, URZ ;  /* 0x000000a005057890 */ /* 0x000fe2000fffe0ff */
[----:B-1----:R-:W-:Y:S01]  /*2aa0*/  LEA R0, R11, UR37, 0x3 ;  /* 0x000000250b007c11 */ /* 0x002fe2000f8e18ff */
[----:B------:R-:W-:Y:S01]  /*2ab0*/  UIADD3 UR4, UPT, UPT, UR4, 0x130, URZ ;  /* 0x0000013004047890 */ /* 0x000fe2000fffe0ff */
[----:B------:R1:W-:Y:S01]  /*2ac0*/  @!P2 SYNCS.ARRIVE.TRANS64.RED RZ, [R2+URZ], R5 ;  /* 0x0000000502ffa9a7 */ /* 0x0003e200080004ff */
[----:B------:R-:W-:Y:S01]  /*2ad0*/  UIADD3 UR6, UPT, UPT, UR6, 0x1, URZ ;  /* 0x0000000106067890 */ /* 0x000fe2000fffe0ff */
[----:B------:R-:W-:-:S03]  /*2ae0*/  VIADD R3, R3, 0x1 ;  /* 0x0000000103037836 */ /* 0x000fc60000000000 */
[----:B------:R-:W-:Y:S02]  /*2af0*/  UISETP.NE.AND UP0, UPT, UR6, 0x2, UPT ;  /* 0x000000020600788c */ /* 0x000fe4000bf05270 */
[----:B------:R-:W-:Y:S01]  /*2b00*/  ISETP.NE.AND P0, PT, R3, 0x2, PT ;  /* 0x000000020300780c */ /* 0x000fe20003f05270 */
[----:B------:R-:W-:Y:S06]  /*2b10*/  UGETNEXTWORKID.BROADCAST [UR4], [UR5] ;  /* 0x00000000040073ca */ /* 0x000fec0008000100 */
[----:B------:R-:W-:Y:S02]  /*2b20*/  USEL UR4, URZ, 0x1, UP0 ;  /* 0x00000001ff047887 */ /* 0x000fe40008000000 */
[----:B------:R-:W-:-:S04]  /*2b30*/  USEL UR6, UR6, URZ, UP0 ;  /* 0x000000ff06067287 */ /* 0x000fc80008000000 */
[----:B------:R-:W-:Y:S02]  /*2b40*/  LOP3.LUT R12, R12, UR4, RZ, 0x3c, !PT ;  /* 0x000000040c0c7c12 */ /* 0x000fe4000f8e3cff */
[----:B-1----:R-:W-:-:S04]  /*2b50*/  SHF.L.U32 R5, R9, 0x1f, RZ ;  /* 0x0000001f09057819 */ /* 0x002fc800000006ff */
[----:B------:R-:W1:Y:S02]  /*2b60*/  SYNCS.PHASECHK.TRANS64.TRYWAIT P1, [R0+URZ+0xa0], R5 ;  /* 0x0000a005000075a7 */ /* 0x000e6400080211ff */
[----:B-1----:R-:W-:Y:S05]  /*2b70*/  @!P1 BRA `(.L_x_51) ;  /* 0x0000005c00fc9947 */ /* 0x002fea0003800000 */
.L_x_165:
[----:B------:R-:W-:Y:S01]  /*2b80*/  LEA R4, R11, UR37, 0x4 ;  /* 0x000000250b047c11 */ /* 0x000fe2000f8e20ff */
[----:B-1----:R-:W-:Y:S01]  /*2b90*/  VIADD R0, R0, 0xb0 ;  /* 0x000000b000007836 */ /* 0x002fe20000000000 */
[----:B------:R-:W-:Y:S01]  /*2ba0*/  SEL R3, R3, RZ, P0 ;  /* 0x000000ff03037207 */ /* 0x000fe20000000000 */
[----:B------:R-:W-:-:S03]  /*2bb0*/  VIADD R11, R11, 0x1 ;  /* 0x000000010b0b7836 */ /* 0x000fc60000000000 */
[----:B------:R-:W1:Y:S01]  /*2bc0*/  LDS.128 R4, [R4+0x130] ;  /* 0x0001300004047984 */ /* 0x000e620000000c00 */
[----:B------:R-:W-:Y:S02]  /*2bd0*/  PRMT R0, RZ, 0x654, R0 ;  /* 0x00000654ff007816 */ /* 0x000fe40000000000 */
[C---:B------:R-:W-:Y:S01]  /*2be0*/  ISETP.NE.AND P1, PT, R11.reuse, 0x2, PT ;  /* 0x000000020b00780c */ /* 0x040fe20003f25270 */
[----:B------:R-:W-:Y:S01]  /*2bf0*/  @!PT LDS RZ, [RZ] ;  /* 0x00000000fffff984 */ /* 0x000fe20000000800 */
[----:B------:R-:W-:Y:S01]  /*2c00*/  @!PT LDS RZ, [RZ] ;  /* 0x00000000fffff984 */ /* 0x000fe20000000800 */
[----:B------:R-:W-:Y:S01]  /*2c10*/  @!PT LDS RZ, [RZ] ;  /* 0x00000000fffff984 */ /* 0x000fe20000000800 */
[----:B------:R-:W-:Y:S01]  /*2c20*/  @!PT LDS RZ, [RZ] ;  /* 0x00000000fffff984 */ /* 0x000fe20000000800 */
[----:B------:R2:W-:Y:S06]  /*2c30*/  MEMBAR.ALL.CTA ;  /* 0x0000000000007992 */ /* 0x0005ec0000008000 */
[----:B--2---:R-:W2:Y:S01]  /*2c40*/  FENCE.VIEW.ASYNC.S ;  /* 0x00000000000073c6 */ /* 0x004ea20000000000 */
[----:B------:R-:W-:Y:S01]  /*2c50*/  SEL R11, R11, RZ, P1 ;  /* 0x000000ff0b0b7207 */ /* 0x000fe20000800000 */
[----:B--2---:R2:W-:Y:S01]  /*2c60*/  SYNCS.ARRIVE.TRANS64.RED.A1T0 RZ, [R0+URZ], RZ ;  /* 0x000000ff00ff79a7 */ /* 0x0045e200081004ff */
[----:B-1----:R-:W-:-:S02]  /*2c70*/  LOP3.LUT P3, RZ, R6, 0x1, RZ, 0xc0, !PT ;  /* 0x0000000106ff7812 */ /* 0x002fc4000786c0ff */
[----:B------:R-:W-:-:S04]  /*2c80*/  SEL R5, RZ, 0x1, P0 ;  /* 0x00000001ff057807 */ /* 0x000fc80000000000 */
[----:B------:R-:W-:Y:S02]  /*2c90*/  LOP3.LUT R8, R8, R5, RZ, 0x3c, !PT ;  /* 0x0000000508087212 */ /* 0x000fe400078e3cff */
[----:B--2---:R-:W-:-:S04]  /*2ca0*/  SEL R0, RZ, 0x1, P1 ;  /* 0x00000001ff007807 */ /* 0x004fc80000800000 */
[----:B------:R-:W-:Y:S01]  /*2cb0*/  LOP3.LUT R9, R9, R0, RZ, 0x3c, !PT ;  /* 0x0000000009097212 */ /* 0x000fe200078e3cff */
[----:B------:R-:W-:Y:S06]  /*2cc0*/  @P3 BRA `(.L_x_52) ;  /* 0xfffffffc002c3947 */ /* 0x000fec000383ffff */
[----:B------:R-:W-:Y:S01]  /*2cd0*/  ULEA UR5, UR6, UR37, 0x3 ;  /* 0x0000002506057291 */ /* 0x000fe2000f8e18ff */
[----:B------:R-:W-:-:S08]  /*2ce0*/  SHF.L.U32 R3, R12, 0x1f, RZ ;  /* 0x0000001f0c037819 */ /* 0x000fd000000006ff */
[----:B------:R-:W1:Y:S02]  /*2cf0*/  SYNCS.PHASECHK.TRANS64 P0, [UR5+0xb0], R3 ;  /* 0x0000b003ff0075a7 */ /* 0x000e640008001005 */
[----:B-1----:R-:W-:Y:S05]  /*2d00*/  @P0 BRA `(.L_x_53) ;  /* 0x0000000000080947 */ /* 0x002fea0003800000 */
[----:B------:R-:W1:Y:S02]  /*2d10*/  SYNCS.PHASECHK.TRANS64.TRYWAIT P0, [UR5+0xb0], R3 ;  /* 0x0000b003ff0075a7 */ /* 0x000e640008001105 */
[----:B-1----:R-:W-:Y:S05]  /*2d20*/  @!P0 BRA `(.L_x_54) ;  /* 0x0000005c00a48947 */ /* 0x002fea0003800000 */
.L_x_53:
[----:B------:R-:W-:-:S04]  /*2d30*/  UIADD3 UR4, UPT, UPT, UR6, 0x1, URZ ;  /* 0x0000000106047890 */ /* 0x000fc8000fffe0ff */
[----:B------:R-:W-:-:S04]  /*2d40*/  UISETP.NE.AND UP0, UPT, UR4, 0x2, UPT ;  /* 0x000000020400788c */ /* 0x000fc8000bf05270 */
[----:B------:R-:W-:Y:S02]  /*2d50*/  USEL UR7, URZ, 0x1, UP0 ;  /* 0x00000001ff077887 */ /* 0x000fe40008000000 */
[----:B------:R-:W-:-:S04]  /*2d60*/  USEL UR4, UR4, URZ, UP0 ;  /* 0x000000ff04047287 */ /* 0x000fc80008000000 */
[----:B------:R-:W-:Y:S01]  /*2d70*/  ULEA UR4, UR4, UR37, 0x3 ;  /* 0x0000002504047291 */ /* 0x000fe2000f8e18ff */
[----:B-1----:R-:W-:-:S04]  /*2d80*/  LOP3.LUT R3, R12, UR7, RZ, 0x3c, !PT ;  /* 0x000000070c037c12 */ /* 0x002fc8000f8e3cff */
[----:B------:R-:W-:-:S04]  /*2d90*/  SHF.L.U32 R0, R3, 0x1f, RZ ;  /* 0x0000001f03007819 */ /* 0x000fc800000006ff */
[----:B------:R-:W1:Y:S02]  /*2da0*/  SYNCS.PHASECHK.TRANS64 P0, [UR4+0xb0], R0 ;  /* 0x0000b000ff0075a7 */ /* 0x000e640008001004 */
[----:B-1----:R-:W-:Y:S05]  /*2db0*/  @P0 EXIT ;  /* 0x000000000000094d */ /* 0x002fea0003800000 */
[----:B------:R-:W-:Y:S02]  /*2dc0*/  SHF.L.U32 R3, R3, 0x1f, RZ ;  /* 0x0000001f03037819 */ /* 0x000fe400000006ff */
[----:B------:R-:W-:-:S07]  /*2dd0*/  MOV R0, UR4 ;  /* 0x0000000400007c02 */ /* 0x000fce0008000f00 */
.L_x_55:
[----:B-1----:R1:W2:Y:S02]  /*2de0*/  SYNCS.PHASECHK.TRANS64.TRYWAIT P0, [R0+URZ+0xb0], R3 ;  /* 0x0000b003000075a7 */ /* 0x0022a400080011ff */
[----:B--2---:R-:W-:Y:S05]  /*2df0*/  @!P0 NANOSLEEP.SYNCS 0x989680 ;  /* 0x009896800000895d */ /* 0x004fea0003900000 */
[----:B------:R-:W2:Y:S02]  /*2e00*/  @!P0 SYNCS.PHASECHK.TRANS64 P0, [R0+URZ+0xb0], R3 ;  /* 0x0000b003000085a7 */ /* 0x000ea400080010ff */
[----:B--2---:R-:W-:Y:S05]  /*2e10*/  @P0 EXIT ;  /* 0x000000000000094d */ /* 0x004fea0003800000 */
[----:B------:R-:W-:Y:S05]  /*2e20*/  BRA `(.L_x_55) ;  /* 0xfffffffc00ec7947 */ /* 0x000fea000383ffff */
.L_x_48:
[----:B------:R-:W-:Y:S05]  /*2e30*/  BRA.U UP4, `(.L_x_56) ;  /* 0x0000001104a07547 */ /* 0x000fea000b800000 */
[----:B------:R-:W-:Y:S01]  /*2e40*/  UMOV UR6, 0x40 ;  /* 0x0000004000067882 */ /* 0x000fe20000000000 */
[----:B------:R-:W-:Y:S01]  /*2e50*/  NOP ;  /* 0x0000000000007918 */ /* 0x000fe20000000000 */
[----:B------:R-:W-:Y:S01]  /*2e60*/  ULEA UR6, UR37, UR6, 0x18 ;  /* 0x0000000625067291 */ /* 0x000fe2000f8ec0ff */
[----:B------:R-:W-:Y:S02]  /*2e70*/  UMOV UR7, 0x400 ;  /* 0x0000040000077882 */ /* 0x000fe40000000000 */
[----:B------:R-:W-:-:S06]  /*2e80*/  ULEA UR37, UR37, UR7, 0x18 ;  /* 0x0000000725257291 */ /* 0x000fcc000f8ec0ff */
[----:B------:R-:W1:Y:S02]  /*2e90*/  LDS.U8 R2, [UR6+0x1c] ;  /* 0x00001c06ff027984 */ /* 0x000e640008000000 */
[----:B-1----:R-:W-:-:S13]  /*2ea0*/  ISETP.NE.AND P0, PT, R2, RZ, PT ;  /* 0x000000ff0200720c */ /* 0x002fda0003f05270 */
[----:B------:R-:W-:Y:S05]  /*2eb0*/  @P0 BRA `(.L_x_57) ;  /* 0x0000000400080947 */ /* 0x000fea0003800000 */
[----:B------:R-:W-:Y:S02]  /*2ec0*/  UISETP.NE.U32.AND UP0, UPT, UR5, 0x1, UPT ;  /* 0x000000010500788c */ /* 0x000fe4000bf05070 */
[----:B------:R-:W-:-:S07]  /*2ed0*/  UIADD3 UR8, UPT, UPT, UR6, 0x8, URZ ;  /* 0x0000000806087890 */ /* 0x000fce000fffe0ff */
[----:B------:R-:W-:Y:S05]  /*2ee0*/  BRA.U !UP0, `(.L_x_58) ;  /* 0x00000001089c7547 */ /* 0x000fea000b800000 */
[----:B------:R-:W-:Y:S01]  /*2ef0*/  ELECT P0, URZ, PT ;  /* 0x0000000000ff782f */ /* 0x000fe20003800000 */
[----:B------:R-:W-:-:S12]  /*2f00*/  BSSY B0, `(.L_x_58) ;  /* 0x0000025000007945 */ /* 0x000fd80003800000 */
[----:B------:R-:W-:Y:S05]  /*2f10*/  @!P0 BRA `(.L_x_59) ;  /* 0x00000000008c8947 */ /* 0x000fea0003800000 */
[----:B------:R-:W-:-:S05]  /*2f20*/  UMOV UR7, 0x10 ;  /* 0x0000001000077882 */ /* 0x000fca0000000000 */
[----:B------:R-:W-:Y:S04]  /*2f30*/  DEPBAR.LE SB1, 0x36 ;  /* 0x00009d800000791a */ /* 0x000fe80000000000 */
[----:B------:R-:W1:Y:S02]  /*2f40*/  UTCATOMSWS.2CTA.FIND_AND_SET.ALIGN UP1, UR7, UR7 ;  /* 0x00000007000775e3 */ /* 0x000e640008220800 */
[----:B-1----:R-:W-:Y:S01]  /*2f50*/  MOV R11, UR7 ;  /* 0x00000007000b7c02 */ /* 0x002fe20008000f00 */
[----:B------:R-:W-:Y:S06]  /*2f60*/  BRA.U UP1, `(.L_x_60) ;  /* 0x0000000101187547 */ /* 0x000fec000b800000 */
.L_x_61:
[----:B------:R-:W-:Y:S05]  /*2f70*/  NANOSLEEP 0x64 ;  /* 0x000000640000795d */ /* 0x000fea0003800000 */
[----:B------:R-:W-:-:S05]  /*2f80*/  UMOV UR7, 0x10 ;  /* 0x0000001000077882 */ /* 0x000fca0000000000 */
[----:B------:R-:W-:Y:S04]  /*2f90*/  DEPBAR.LE SB1, 0x36 ;  /* 0x00009d800000791a */ /* 0x000fe80000000000 */
[----:B------:R-:W1:Y:S02]  /*2fa0*/  UTCATOMSWS.2CTA.FIND_AND_SET.ALIGN UP1, UR7, UR7 ;  /* 0x00000007000775e3 */ /* 0x000e640008220800 */
[----:B-1----:R-:W-:Y:S01]  /*2fb0*/  MOV R11, UR7 ;  /* 0x00000007000b7c02 */ /* 0x002fe20008000f00 */
[----:B------:R-:W-:Y:S05]  /*2fc0*/  BRA.U !UP1, `(.L_x_61) ;  /* 0xfffffffd09e87547 */ /* 0x000fea000b83ffff */
.L_x_60:
[----:B------:R-:W1:Y:S01]  /*2fd0*/  LDS R5, [UR6+0x10] ;  /* 0x00001006ff057984 */ /* 0x000e620008000800 */
[----:B------:R-:W-:Y:S01]  /*2fe0*/  IMAD.U32 R3, RZ, RZ, UR37 ;  /* 0x00000025ff037e24 */ /* 0x000fe2000f8e00ff */
[----:B------:R-:W-:-:S03]  /*2ff0*/  MOV R2, UR4 ;  /* 0x0000000400027c02 */ /* 0x000fc60008000f00 */
[----:B------:R-:W-:Y:S01]  /*3000*/  VIADD R3, R3, 0x150 ;  /* 0x0000015003037836 */ /* 0x000fe20000000000 */
[----:B-1----:R-:W-:-:S04]  /*3010*/  SHF.L.U32 R5, R5, 0x1f, RZ ;  /* 0x0000001f05057819 */ /* 0x002fc800000006ff */
[----:B------:R-:W1:Y:S02]  /*3020*/  SYNCS.PHASECHK.TRANS64.TRYWAIT P0, [UR6+0x8], R5 ;  /* 0x00000805ff0075a7 */ /* 0x000e640008001106 */
[----:B-1----:R-:W-:Y:S05]  /*3030*/  @P0 BRA `(.L_x_62) ;  /* 0x0000000000080947 */ /* 0x002fea0003800000 */
[----:B------:R-:W1:Y:S02]  /*3040*/  SYNCS.PHASECHK.TRANS64.TRYWAIT P0, [UR6+0x8], R5 ;  /* 0x00000805ff0075a7 */ /* 0x000e640008001106 */
[----:B-1----:R-:W-:Y:S05]  /*3050*/  @!P0 BRA `(.L_x_63) ;  /* 0x0000005800f08947 */ /* 0x002fea0003800000 */
.L_x_62:
[----:B-1----:R-:W-:Y:S01]  /*3060*/  HFMA2 R4, -RZ, RZ, 0, 5.9604644775390625e-08 ;  /* 0x00000001ff047431 */ /* 0x002fe200000001ff */
[----:B------:R-:W-:Y:S01]  /*3070*/  UPRMT UR7, UR4, 0x654, UR8 ;  /* 0x0000065404077896 */ /* 0x000fe20008000008 */
[----:B------:R-:W-:Y:S01]  /*3080*/  IMAD.MOV.U32 R6, RZ, RZ, 0xffff ;  /* 0x0000ffffff067424 */ /* 0x000fe200078e00ff */
[----:B------:R-:W-:Y:S01]  /*3090*/  PRMT R2, R2, 0x654, R3 ;  /* 0x0000065402027816 */ /* 0x000fe20000000003 */
[----:B------:R-:W-:Y:S02]  /*30a0*/  IMAD.MOV.U32 R5, RZ, RZ, 0x4 ;  /* 0x00000004ff057424 */ /* 0x000fe400078e00ff */
[----:B------:R-:W-:Y:S01]  /*30b0*/  IMAD.SHL.U32 R9, R11, 0x20, RZ ;  /* 0x000000200b097824 */ /* 0x000fe200078e00ff */
[----:B------:R-:W-:Y:S02]  /*30c0*/  MOV R3, UR7 ;  /* 0x0000000700037c02 */ /* 0x000fe40008000f00 */
[-C--:B------:R-:W-:Y:S01]  /*30d0*/  SHF.L.U32 R7, R6, R11.reuse, RZ ;  /* 0x0000000b06077219 */ /* 0x080fe200000006ff */
[----:B------:R1:W-:Y:S01]  /*30e0*/  SYNCS.ARRIVE.TRANS64.RED RZ, [UR7], R5 ;  /* 0x00000005ffff79a7 */ /* 0x0003e20008000407 */
[----:B------:R-:W-:Y:S01]  /*30f0*/  SHF.L.U32 R6, R4, R11, RZ ;  /* 0x0000000b04067219 */ /* 0x000fe200000006ff */
[----:B------:R1:W-:Y:S04]  /*3100*/  STS [UR37+0x150], R9 ;  /* 0x00015009ff007988 */ /* 0x0003e80008000825 */
[----:B------:R1:W-:Y:S04]  /*3110*/  STAS [R2.64], R11 ;  /* 0x0000000b02007dbd */ /* 0x0003e8000c0008ff */
[----:B------:R1:W-:Y:S04]  /*3120*/  ATOMS.OR RZ, [UR6+0x14], R7 ;  /* 0x00001407ffff798c */ /* 0x0003e8000b000006 */
[----:B------:R1:W-:Y:S04]  /*3130*/  ATOMS.OR RZ, [UR6+0x18], R6 ;  /* 0x00001806ffff798c */ /* 0x0003e8000b000006 */
[----:B------:R1:W-:Y:S02]  /*3140*/  ATOMS.XOR RZ, [UR6+0x10], R4 ;  /* 0x00001004ffff798c */ /* 0x0003e4000b800006 */
.L_x_59:
[----:B------:R-:W-:Y:S05]  /*3150*/  BSYNC B0 ;  /* 0x0000000000007941 */ /* 0x000fea0003800000 */
.L_x_58:
[----:B------:R-:W-:Y:S05]  /*3160*/  BRA.U UP0, `(.L_x_64) ;  /* 0x00000001006c7547 */ /* 0x000fea000b800000 */
[----:B------:R-:W-:-:S03]  /*3170*/  UMOV UR7, 0xffffffff ;  /* 0xffffffff00077882 */ /* 0x000fc60000000000 */
[----:B------:R-:W-:Y:S05]  /*3180*/  BRA.DIV UR7, `(.L_x_65) ;  /* 0x0000005a07bc7947 */ /* 0x000fea000b800000 */
[----:B------:R-:W-:-:S13]  /*3190*/  ELECT P6, URZ, PT ;  /* 0x0000000000ff782f */ /* 0x000fda00038c0000 */
.L_x_169:
[----:B------:R-:W-:Y:S05]  /*31a0*/  @!P6 BRA `(.L_x_64) ;  /* 0x00000000005ce947 */ /* 0x000fea0003800000 */
[----:B-1----:R-:W1:Y:S02]  /*31b0*/  LDS R3, [UR6+0x10] ;  /* 0x00001006ff037984 */ /* 0x002e640008000800 */
[----:B-1----:R-:W-:-:S04]  /*31c0*/  SHF.L.U32 R3, R3, 0x1f, RZ ;  /* 0x0000001f03037819 */ /* 0x002fc800000006ff */
[----:B------:R-:W1:Y:S02]  /*31d0*/  SYNCS.PHASECHK.TRANS64.TRYWAIT P0, [UR6+0x8], R3 ;  /* 0x00000803ff0075a7 */ /* 0x000e640008001106 */
[----:B-1----:R-:W-:Y:S05]  /*31e0*/  @P0 BRA `(.L_x_66) ;  /* 0x0000000000080947 */ /* 0x002fea0003800000 */
[----:B------:R-:W1:Y:S02]  /*31f0*/  SYNCS.PHASECHK.TRANS64.TRYWAIT P0, [UR6+0x8], R3 ;  /* 0x00000803ff0075a7 */ /* 0x000e640008001106 */
[----:B-1----:R-:W-:Y:S05]  /*3200*/  @!P0 BRA `(.L_x_67) ;  /* 0x0000005800bc8947 */ /* 0x002fea0003800000 */
.L_x_66:
[----:B------:R-:W2:Y:S01]  /*3210*/  LDS R5, [UR37+0x150] ;  /* 0x00015025ff057984 */ /* 0x000ea20008000800 */
[----:B-1----:R-:W-:Y:S02]  /*3220*/  HFMA2 R2, -RZ, RZ, 0, 5.9604644775390625e-08 ;  /* 0x00000001ff027431 */ /* 0x002fe400000001ff */
[----:B------:R-:W-:Y:S01]  /*3230*/  IMAD.MOV.U32 R3, RZ, RZ, 0xffff ;  /* 0x0000ffffff037424 */ /* 0x000fe200078e00ff */
[----:B------:R-:W-:Y:S01]  /*3240*/  UPRMT UR7, UR4, 0x654, UR8 ;  /* 0x0000065404077896 */ /* 0x000fe20008000008 */
[----:B--2---:R-:W-:-:S03]  /*3250*/  IMAD.SHL.U32 R4, R5, 0x20, RZ ;  /* 0x0000002005047824 */ /* 0x004fc600078e00ff */
[-C--:B------:R-:W-:Y:S02]  /*3260*/  SHF.L.U32 R3, R3, R5.reuse, RZ ;  /* 0x0000000503037219 */ /* 0x080fe400000006ff */
[----:B------:R-:W-:Y:S01]  /*3270*/  SHF.L.U32 R5, R2, R5, RZ ;  /* 0x0000000502057219 */ /* 0x000fe200000006ff */
[----:B------:R2:W-:Y:S04]  /*3280*/  STS [UR37+0x150], R4 ;  /* 0x00015004ff007988 */ /* 0x0005e80008000825 */
[----:B------:R2:W-:Y:S04]  /*3290*/  ATOMS.OR RZ, [UR6+0x14], R3 ;  /* 0x00001403ffff798c */ /* 0x0005e8000b000006 */
[----:B------:R2:W-:Y:S01]  /*32a0*/  ATOMS.OR RZ, [UR6+0x18], R5 ;  /* 0x00001805ffff798c */ /* 0x0005e2000b000006 */
[----:B------:R-:W-:Y:S03]  /*32b0*/  SYNCS.ARRIVE.TRANS64.RED.A1T0 RZ, [UR7], RZ ;  /* 0x000000ffffff79a7 */ /* 0x000fe60008100407 */
[----:B------:R2:W-:Y:S01]  /*32c0*/  ATOMS.XOR RZ, [UR6+0x10], R2 ;  /* 0x00001002ffff798c */ /* 0x0005e2000b800006 */
[----:B------:R-:W-:Y:S05]  /*32d0*/  BRA `(.L_x_64) ;  /* 0x0000000000107947 */ /* 0x000fea0003800000 */
.L_x_57:
[----:B------:R-:W-:-:S05]  /*32e0*/  MOV R2, 0xffffffff ;  /* 0xffffffff00027802 */ /* 0x000fca0000000f00 */
[----:B------:R1:W-:Y:S02]  /*32f0*/  STS [UR37+0x150], R2 ;  /* 0x00015002ff007988 */ /* 0x0003e40008000825 */
[----:B-1----:R-:W-:Y:S02]  /*3300*/  MOV R2, 0x3320 ;  /* 0x0000332000027802 */ /* 0x002fe40000000f00 */
[----:B-----5:R-:W-:Y:S05]  /*3310*/  CALL.REL.NOINC `($__internal_1_$__cuda_sm10x_tcgen05_guardrail_trap_phase_invalid_during_alloc) ;  /* 0x0000006000907944 */ /* 0x020fea0003c00000 */
.L_x_64:
[----:B------:R-:W-:Y:S05]  /*3320*/  WARPSYNC.ALL ;  /* 0x0000000000007948 */ /* 0x000fea0003800000 */
[----:B------:R-:W3:Y:S01]  /*3330*/  S2UR UR8, SR_CgaCtaId ;  /* 0x00000000000879c3 */ /* 0x000ee20000008800 */
[----:B------:R-:W-:Y:S01]  /*3340*/  UMOV UR6, 0x400 ;  /* 0x0000040000067882 */ /* 0x000fe20000000000 */
[----:B------:R-:W-:-:S06]  /*3350*/  NOP ;  /* 0x0000000000007918 */ /* 0x000fcc0000000000 */
[----:B------:R-:W-:Y:S06]  /*3360*/  BAR.ARV 0x6, 0xa0 ;  /* 0x0182800000007b1d */ /* 0x000fec0000002000 */
[----:B------:R-:W-:Y:S01]  /*3370*/  LOP3.LUT R0, R0, 0xffff, RZ, 0xc0, !PT ;  /* 0x0000ffff00007812 */ /* 0x000fe200078ec0ff */
[----:B-1----:R-:W-:Y:S01]  /*3380*/  IMAD.MOV.U32 R9, RZ, RZ, 0x1 ;  /* 0x00000001ff097424 */ /* 0x002fe200078e00ff */
[----:B------:R-:W-:Y:S01]  /*3390*/  LOP3.LUT R8, R8, 0xffff, RZ, 0xc0, !PT ;  /* 0x0000ffff08087812 */ /* 0x000fe200078ec0ff */
[----:B------:R-:W-:Y:S01]  /*33a0*/  UMOV UR22, URZ ;  /* 0x000000ff00167c82 */ /* 0x000fe20008000000 */
[----:B------:R-:W-:Y:S01]  /*33b0*/  R2UR UR12, R0 ;  /* 0x00000000000c72ca */ /* 0x000fe200000e0000 */
[----:B------:R-:W-:Y:S01]  /*33c0*/  UMOV UR21, URZ ;  /* 0x000000ff00157c82 */ /* 0x000fe20008000000 */
[----:B------:R-:W-:Y:S01]  /*33d0*/  R2UR UR13, R8 ;  /* 0x00000000080d72ca */ /* 0x000fe200000e0000 */
[----:B------:R-:W-:Y:S01]  /*33e0*/  IMAD.MOV.U32 R8, RZ, RZ, RZ ;  /* 0x000000ffff087224 */ /* 0x000fe200078e00ff */
[----:B------:R-:W-:Y:S01]  /*33f0*/  UMOV UR20, URZ ;  /* 0x000000ff00147c82 */ /* 0x000fe20008000000 */
[----:B------:R-:W-:-:S02]  /*3400*/  UISETP.NE.AND UP2, UPT, UR5, URZ, UPT ;  /* 0x000000ff0500728c */ /* 0x000fc4000bf45270 */
[----:B---3--:R-:W-:Y:S01]  /*3410*/  ULEA UR8, UR8, UR6, 0x18 ;  /* 0x0000000608087291 */ /* 0x008fe2000f8ec0ff */
[----:B------:R-:W1:Y:S03]  /*3420*/  LDCU UR6, c[0x0][0x38c] ;  /* 0x00007180ff0677ac */ /* 0x000e660008000800 */
[----:B------:R-:W-:Y:S02]  /*3430*/  UIADD3 UR14, UPT, UPT, UR8, 0x4300, URZ ;  /* 0x00004300080e7890 */ /* 0x000fe4000fffe0ff */
[----:B------:R-:W-:-:S03]  /*3440*/  UIADD3 UR15, UPT, UPT, UR8, 0x9300, URZ ;  /* 0x00009300080f7890 */ /* 0x000fc6000fffe0ff */
[----:B--2---:R-:W2:Y:S01]  /*3450*/  LDS R2, [UR8+0x150] ;  /* 0x00015008ff027984 */ /* 0x004ea20008000800 */
[----:B------:R-:W-:Y:S02]  /*3460*/  USHF.R.U32.HI UR14, URZ, 0x4, UR14 ;  /* 0x00000004ff0e7899 */ /* 0x000fe4000801160e */
[----:B------:R-:W-:Y:S02]  /*3470*/  USHF.R.U32.HI UR15, URZ, 0x4, UR15 ;  /* 0x00000004ff0f7899 */ /* 0x000fe4000801160f */
[----:B------:R-:W-:Y:S02]  /*3480*/  ULOP3.LUT UR14, UR14, 0x3fff, URZ, 0xc0, !UPT ;  /* 0x00003fff0e0e7892 */ /* 0x000fe4000f8ec0ff */
[----:B------:R-:W-:Y:S02]  /*3490*/  ULOP3.LUT UR15, UR15, 0x3fff, URZ, 0xc0, !UPT ;  /* 0x00003fff0f0f7892 */ /* 0x000fe4000f8ec0ff */
[----:B------:R-:W-:Y:S02]  /*34a0*/  ULOP3.LUT UR14, UR14, 0x10000, URZ, 0xfc, !UPT ;  /* 0x000100000e0e7892 */ /* 0x000fe4000f8efcff */
[----:B-1----:R-:W-:-:S02]  /*34b0*/  UIADD3 UR6, UPT, UPT, UR6, 0x1f, URZ ;  /* 0x0000001f06067890 */ /* 0x002fc4000fffe0ff */
[----:B------:R-:W-:Y:S02]  /*34c0*/  ULOP3.LUT UR15, UR15, 0x10000, URZ, 0xfc, !UPT ;  /* 0x000100000f0f7892 */ /* 0x000fe4000f8efcff */
[----:B------:R-:W-:Y:S01]  /*34d0*/  USHF.R.S32.HI UR7, URZ, 0x1f, UR6 ;  /* 0x0000001fff077899 */ /* 0x000fe20008011406 */
[----:B------:R-:W-:Y:S01]  /*34e0*/  UMOV UR28, 0x0 ;  /* 0x00000000001c7882 */ /* 0x000fe20000000000 */
[----:B------:R-:W-:Y:S02]  /*34f0*/  UMOV UR29, 0x8200010 ;  /* 0x08200010001d7882 */ /* 0x000fe40000000000 */
[----:B------:R-:W-:Y:S01]  /*3500*/  ULEA.HI UR7, UR7, UR6, URZ, 0x5 ;  /* 0x0000000607077291 */ /* 0x000fe2000f8f28ff */
[----:B------:R-:W-:Y:S01]  /*3510*/  UMOV UR26, 0x0 ;  /* 0x00000000001a7882 */ /* 0x000fe20000000000 */
[----:B------:R-:W-:Y:S02]  /*3520*/  UMOV UR27, 0x8200010 ;  /* 0x08200010001b7882 */ /* 0x000fe40000000000 */
[----:B------:R-:W-:-:S04]  /*3530*/  USHF.R.S32.HI UR7, URZ, 0x5, UR7 ;  /* 0x00000005ff077899 */ /* 0x000fc80008011407 */
[----:B------:R-:W-:-:S04]  /*3540*/  UISETP.LT.AND UP0, UPT, UR7, 0x1, UPT ;  /* 0x000000010700788c */ /* 0x000fc8000bf01270 */
[----:B------:R-:W-:Y:S01]  /*3550*/  USEL UR23, UR7, 0x1, !UP0 ;  /* 0x0000000107177887 */ /* 0x000fe2000c000000 */
[----:B--2---:R-:W-:Y:S02]  /*3560*/  R2UR UR24, R2 ;  /* 0x00000000021872ca */ /* 0x004fe400000e0000 */
[----:B------:R-:W-:-:S13]  /*3570*/  CS2R R2, SRZ ;  /* 0x0000000000027805 */ /* 0x000fda000001ff00 */
.L_x_75:
[C---:B------:R-:W-:Y:S02]  /*3580*/  LEA R0, R8.reuse, UR8, 0x3 ;  /* 0x0000000808007c11 */ /* 0x040fe4000f8e18ff */
[----:B------:R-:W-:Y:S02]  /*3590*/  SHF.L.U32 R5, R3, 0x1f, RZ ;  /* 0x0000001f03057819 */ /* 0x000fe400000006ff */
[----:B------:R-:W-:Y:S02]  /*35a0*/  LEA R4, R8, UR8, 0x4 ;  /* 0x0000000808047c11 */ /* 0x000fe4000f8e20ff */
[----:B------:R-:W1:Y:S02]  /*35b0*/  SYNCS.PHASECHK.TRANS64.TRYWAIT P0, [R0+URZ+0xa0], R5 ;  /* 0x0000a005000075a7 */ /* 0x000e6400080011ff */
[----:B-1-34-:R-:W-:Y:S05]  /*35c0*/  @!P0 BRA `(.L_x_68) ;  /* 0x0000005400e48947 */ /* 0x01afea0003800000 */
.L_x_170:
[----:B-1----:R-:W1:Y:S01]  /*35d0*/  LDS.128 R4, [R4+0x130] ;  /* 0x0001300004047984 */ /* 0x002e620000000c00 */
[----:B------:R-:W-:Y:S02]  /*35e0*/  VIADD R0, R0, 0xb0 ;  /* 0x000000b000007836 */ /* 0x000fe40000000000 */
[----:B------:R-:W-:Y:S01]  /*35f0*/  VIADD R8, R8, 0x1 ;  /* 0x0000000108087836 */ /* 0x000fe20000000000 */
[----:B------:R-:W-:Y:S01]  /*3600*/  @!PT LDS RZ, [RZ] ;  /* 0x00000000fffff984 */ /* 0x000fe20000000800 */
[----:B------:R-:W-:Y:S01]  /*3610*/  @!PT LDS RZ, [RZ] ;  /* 0x00000000fffff984 */ /* 0x000fe20000000800 */
[----:B------:R-:W-:Y:S01]  /*3620*/  @!PT LDS RZ, [RZ] ;  /* 0x00000000fffff984 */ /* 0x000fe20000000800 */
[----:B------:R-:W-:Y:S01]  /*3630*/  @!PT LDS RZ, [RZ] ;  /* 0x00000000fffff984 */ /* 0x000fe20000000800 */
[----:B------:R2:W-:Y:S06]  /*3640*/  MEMBAR.ALL.CTA ;  /* 0x0000000000007992 */ /* 0x0005ec0000008000 */
[----:B--2---:R-:W2:Y:S01]  /*3650*/  FENCE.VIEW.ASYNC.S ;  /* 0x00000000000073c6 */ /* 0x004ea20000000000 */
[----:B------:R-:W-:-:S04]  /*3660*/  PRMT R0, RZ, 0x654, R0 ;  /* 0x00000654ff007816 */ /* 0x000fc80000000000 */
[----:B--2---:R2:W-:Y:S01]  /*3670*/  SYNCS.ARRIVE.TRANS64.RED.A1T0 RZ, [R0+URZ], RZ ;  /* 0x000000ff00ff79a7 */ /* 0x0045e200081004ff */
[----:B-1----:R-:W-:Y:S01]  /*3680*/  LOP3.LUT P1, RZ, R6, 0x1, RZ, 0xc0, !PT ;  /* 0x0000000106ff7812 */ /* 0x002fe2000782c0ff */
[----:B--2---:R-:W-:-:S12]  /*3690*/  BRA.U UP2, `(.L_x_69) ;  /* 0x0000000102e07547 */ /* 0x004fd8000b800000 */
[----:B------:R-:W1:Y:S01]  /*36a0*/  LDCU UR6, c[0x0][0x38c] ;  /* 0x00007180ff0677ac */ /* 0x000e620008000800 */
[----:B------:R-:W-:Y:S02]  /*36b0*/  PLOP3.LUT P2, PT, PT, PT, PT, 0x80, 0x8 ;  /* 0x000000000008781c */ /* 0x000fe40003f4f070 */
[----:B------:R-:W-:Y:S01]  /*36c0*/  SHF.L.U32 R5, R9, 0x1f, RZ ;  /* 0x0000001f09057819 */ /* 0x000fe200000006ff */
[----:B------:R-:W-:Y:S02]  /*36d0*/  ULEA UR10, UR22, UR8, 0x3 ;  /* 0x00000008160a7291 */ /* 0x000fe4000f8e18ff */
[----:B------:R-:W-:Y:S02]  /*36e0*/  ULEA UR11, UR22, UR24, 0x6 ;  /* 0x00000018160b7291 */ /* 0x000fe4000f8e30ff */
[----:B-1----:R-:W-:-:S06]  /*36f0*/  UISETP.GE.AND UP0, UPT, UR6, 0x1, UPT ;  /* 0x000000010600788c */ /* 0x002fcc000bf06270 */
[----:B------:R-:W-:-:S05]  /*3700*/  PLOP3.LUT P0, PT, PT, PT, UP0, 0x80, 0x8 ;  /* 0x000000000008781c */ /* 0x000fca0003f0f008 */
[----:B------:R-:W-:-:S08]  /*3710*/  @UP0 ULEA UR6, UR21, UR8, 0x3 ;  /* 0x0000000815060291 */ /* 0x000fd0000f8e18ff */
[----:B------:R-:W-:-:S04]  /*3720*/  @P0 SHF.L.U32 R0, R2, 0x1f, RZ ;  /* 0x0000001f02000819 */ /* 0x000fc800000006ff */
[----:B------:R1:W2:Y:S01]  /*3730*/  @P0 SYNCS.PHASECHK.TRANS64.TRYWAIT P2, [UR6], R0 ;  /* 0x00000000ff0005a7 */ /* 0x0002a20008041106 */
[----:B------:R-:W3:Y:S02]  /*3740*/  SYNCS.PHASECHK.TRANS64.TRYWAIT P0, [UR10+0xe0], R5 ;  /* 0x0000e005ff0075a7 */ /* 0x000ee4000800110a */
[----:B-123--:R-:W-:Y:S05]  /*3750*/  @!P0 BRA `(.L_x_70) ;  /* 0x0000005400948947 */ /* 0x00efea0003800000 */
.L_x_172:
[----:B------:R-:W-:Y:S01]  /*3760*/  UMOV UR19, UR20 ;  /* 0x0000001400137c82 */ /* 0x000fe20008000000 */
[----:B------:R-:W-:Y:S05]  /*3770*/  BRA.U !UP0, `(.L_x_71) ;  /* 0x0000000108987547 */ /* 0x000fea000b800000 */
[----:B------:R-:W-:Y:S02]  /*3780*/  UIADD3 UR19, UPT, UPT, UR23, UR20, URZ ;  /* 0x0000001417137290 */ /* 0x000fe4000fffe0ff */
[----:B------:R-:W-:Y:S01]  /*3790*/  UPLOP3.LUT UP3, UPT, UPT, UPT, UPT, 0x40, 0x4 ;  /* 0x000000000004789c */ /* 0x000fe20003f6e870 */
[----:B------:R-:W-:Y:S01]  /*37a0*/  UMOV UR18, UR7 ;  /* 0x0000000700127c82 */ /* 0x000fe20008000000 */
[----:B------:R-:W-:-:S09]  /*37b0*/  UMOV UR17, UR21 ;  /* 0x0000001500117c82 */ /* 0x000fd20008000000 */
.L_x_74:
[----:B--2---:R-:W-:Y:S01]  /*37c0*/  ULEA UR9, UR17, UR8, 0x3 ;  /* 0x0000000811097291 */ /* 0x004fe2000f8e18ff */
[----:B---3--:R-:W-:Y:S11]  /*37d0*/  @P2 BRA `(.L_x_72) ;  /* 0x00000000000c2947 */ /* 0x008ff60003800000 */
[----:B-1----:R-:W-:Y:S04]  /*37e0*/  SHF.L.U32 R5, R2, 0x1f, RZ ;  /* 0x0000001f02057819 */ /* 0x002fe800000006ff */
[----:B------:R-:W1:Y:S02]  /*37f0*/  SYNCS.PHASECHK.TRANS64.TRYWAIT P0, [UR9], R5 ;  /* 0x00000005ff0075a7 */ /* 0x000e640008001109 */
[----:B-1----:R-:W-:Y:S05]  /*3800*/  @!P0 BRA `(.L_x_73) ;  /* 0x0000005400808947 */ /* 0x002fea0003800000 */
.L_x_72:
[----:B------:R-:W-:Y:S01]  /*3810*/  UISETP.NE.AND UP0, UPT, UR18, 0x1, UPT ;  /* 0x000000011200788c */ /* 0x000fe2000bf05270 */
[----:B------:R-:W-:Y:S01]  /*3820*/  PLOP3.LUT P2, PT, PT, PT, PT, 0x80, 0x8 ;  /* 0x000000000008781c */ /* 0x000fe20003f4f070 */
[----:B------:R-:W-:Y:S02]  /*3830*/  UIADD3 UR21, UPT, UPT, UR17, 0x1, URZ ;  /* 0x0000000111157890 */ /* 0x000fe4000fffe0ff */
[----:B------:R-:W-:Y:S02]  /*3840*/  ULEA UR30, UR17, UR15, 0x8 ;  /* 0x0000000f111e7291 */ /* 0x000fe4000f8e40ff */
[----:B------:R-:W-:Y:S01]  /*3850*/  UISETP.NE.AND UP1, UPT, UR21, 0x5, UPT ;  /* 0x000000051500788c */ /* 0x000fe2000bf25270 */
[----:B------:R-:W-:Y:S01]  /*3860*/  PLOP3.LUT P0, PT, PT, PT, UP0, 0x80, 0x8 ;  /* 0x000000000008781c */ /* 0x000fe20003f0f008 */
[----:B------:R-:W-:Y:S02]  /*3870*/  ULEA UR32, UR17, UR14, 0x8 ;  /* 0x0000000e11207291 */ /* 0x000fe4000f8e40ff */
[----:B------:R-:W-:Y:S02]  /*3880*/  USEL UR16, URZ, 0x1, UP1 ;  /* 0x00000001ff107887 */ /* 0x000fe40008800000 */
[----:B------:R-:W-:Y:S02]  /*3890*/  USEL UR21, UR21, URZ, UP1 ;  /* 0x000000ff15157287 */ /* 0x000fe40008800000 */
[----:B------:R-:W-:Y:S02]  /*38a0*/  UIADD3 UR36, UPT, UPT, UR30, 0x2, URZ ;  /* 0x000000021e247890 */ /* 0x000fe4000fffe0ff */
[----:B------:R-:W-:Y:S01]  /*38b0*/  @UP0 ULEA UR6, UR21, UR8, 0x3 ;  /* 0x0000000815060291 */ /* 0x000fe2000f8e18ff */
[----:B------:R-:W-:Y:S01]  /*38c0*/  LOP3.LUT R2, R2, UR16, RZ, 0x3c, !PT ;  /* 0x0000001002027c12 */ /* 0x000fe2000f8e3cff */
[----:B------:R-:W-:Y:S02]  /*38d0*/  UIADD3 UR34, UPT, UPT, UR32, 0x2, URZ ;  /* 0x0000000220227890 */ /* 0x000fe4000fffe0ff */
[----:B------:R-:W-:Y:S01]  /*38e0*/  UIADD3 UR9, UPT, UPT, UR9, 0x28, URZ ;  /* 0x0000002809097890 */ /* 0x000fe2000fffe0ff */
[----:B-1----:R-:W-:Y:S01]  /*38f0*/  @P0 SHF.L.U32 R0, R2, 0x1f, RZ ;  /* 0x0000001f02000819 */ /* 0x002fe200000006ff */
[----:B------:R-:W-:Y:S01]  /*3900*/  UMOV UR31, 0x80004020 ;  /* 0x80004020001f7882 */ /* 0x000fe20000000000 */
[----:B------:R-:W-:Y:S01]  /*3910*/  UMOV UR33, 0x80004020 ;  /* 0x8000402000217882 */ /* 0x000fe20000000000 */
[----:B------:R-:W-:Y:S01]  /*3920*/  UMOV UR37, 0x80004020 ;  /* 0x8000402000257882 */ /* 0x000fe20000000000 */
[----:B------:R2:W3:Y:S01]  /*3930*/  @P0 SYNCS.PHASECHK.TRANS64.TRYWAIT P2, [UR6], R0 ;  /* 0x00000000ff0005a7 */ /* 0x0004e20008041106 */
[----:B------:R-:W-:Y:S01]  /*3940*/  UIADD3 UR20, UPT, UPT, UR20, 0x1, URZ ;  /* 0x0000000114147890 */ /* 0x000fe2000fffe0ff */
[----:B------:R2:W-:Y:S01]  /*3950*/  UTCHMMA.2CTA gdesc[UR32], gdesc[UR30], tmem[UR11], tmem[UR28], idesc[UR29], UP3 ;  /* 0x00ff1c1e200075ea */ /* 0x0005e20009a0000b */
[----:B------:R-:W-:Y:S02]  /*3960*/  UIADD3 UR18, UPT, UPT, UR18, -0x1, URZ ;  /* 0xffffffff12127890 */ /* 0x000fe4000fffe0ff */
[----:B------:R-:W-:Y:S02]  /*3970*/  UISETP.NE.AND UP0, UPT, UR20, UR19, UPT ;  /* 0x000000131400728c */ /* 0x000fe4000bf05270 */
[----:B------:R-:W-:Y:S01]  /*3980*/  UPLOP3.LUT UP3, UPT, UPT, UPT, UPT, 0x80, 0x8 ;  /* 0x000000000008789c */ /* 0x000fe20003f6f070 */
[----:B------:R-:W-:Y:S01]  /*3990*/  UMOV UR35, 0x80004020 ;  /* 0x8000402000237882 */ /* 0x000fe20000000000 */
[----:B------:R-:W-:Y:S01]  /*39a0*/  UMOV UR17, UR21 ;  /* 0x0000001500117c82 */ /* 0x000fe20008000000 */
[----:B------:R2:W-:Y:S01]  /*39b0*/  UTCHMMA.2CTA gdesc[UR34], gdesc[UR36], tmem[UR11], tmem[UR26], idesc[UR27], UPT ;  /* 0x00ff1a24220075ea */ /* 0x0005e2000ba0000b */
[----:B------:R2:W-:Y:S03]  /*39c0*/  UTCBAR.2CTA.MULTICAST [UR9], URZ, UR13 ;  /* 0x000000ff090073e9 */ /* 0x0005e6000820080d */
[----:B------:R-:W-:Y:S05]  /*39d0*/  BRA.U UP0, `(.L_x_74) ;  /* 0xfffffffd00787547 */ /* 0x000fea000b83ffff */
.L_x_71:
[----:B------:R-:W-:Y:S01]  /*39e0*/  UIADD3 UR10, UPT, UPT, UR10, 0xc0, URZ ;  /* 0x000000c00a0a7890 */ /* 0x000fe2000fffe0ff */
[----:B------:R-:W-:-:S08]  /*39f0*/  UMOV UR20, UR19 ;  /* 0x0000001300147c82 */ /* 0x000fd00008000000 */
[----:B------:R4:W-:Y:S01]  /*3a00*/  UTCBAR.2CTA.MULTICAST [UR10], URZ, UR12 ;  /* 0x000000ff0a0073e9 */ /* 0x0009e2000820080c */
[----:B------:R-:W-:Y:S02]  /*3a10*/  NOP ;  /* 0x0000000000007918 */ /* 0x000fe40000000000 */
.L_x_69:
[----:B------:R-:W-:Y:S01]  /*3a20*/  UIADD3 UR22, UPT, UPT, UR22, 0x1, URZ ;  /* 0x0000000116167890 */ /* 0x000fe2000fffe0ff */
[----:B------:R-:W-:-:S03]  /*3a30*/  ISETP.NE.AND P0, PT, R8, 0x2, PT ;  /* 0x000000020800780c */ /* 0x000fc60003f05270 */
[----:B------:R-:W-:Y:S01]  /*3a40*/  UISETP.NE.AND UP0, UPT, UR22, 0x4, UPT ;  /* 0x000000041600788c */ /* 0x000fe2000bf05270 */
[----:B-12---:R-:W-:Y:S02]  /*3a50*/  SEL R0, RZ, 0x1, P0 ;  /* 0x00000001ff007807 */ /* 0x006fe40000000000 */
[----:B------:R-:W-:Y:S01]  /*3a60*/  SEL R8, R8, RZ, P0 ;  /* 0x000000ff08087207 */ /* 0x000fe20000000000 */
[----:B------:R-:W-:Y:S01]  /*3a70*/  USEL UR6, URZ, 0x1, UP0 ;  /* 0x00000001ff067887 */ /* 0x000fe20008000000 */
[----:B------:R-:W-:Y:S01]  /*3a80*/  LOP3.LUT R3, R3, R0, RZ, 0x3c, !PT ;  /* 0x0000000003037212 */ /* 0x000fe200078e3cff */
[----:B------:R-:W-:-:S04]  /*3a90*/  USEL UR22, UR22, URZ, UP0 ;  /* 0x000000ff16167287 */ /* 0x000fc80008000000 */
[----:B------:R-:W-:Y:S01]  /*3aa0*/  LOP3.LUT R9, R9, UR6, RZ, 0x3c, !PT ;  /* 0x0000000609097c12 */ /* 0x000fe2000f8e3cff */
[----:B------:R-:W-:Y:S07]  /*3ab0*/  @P1 BRA `(.L_x_75) ;  /* 0xfffffff800b01947 */ /* 0x000fee000383ffff */
[----:B------:R-:W1:Y:S01]  /*3ac0*/  S2UR UR6, SR_CgaCtaId ;  /* 0x00000000000679c3 */ /* 0x000e620000008800 */
[----:B------:R-:W-:Y:S01]  /*3ad0*/  ELECT P0, URZ, PT ;  /* 0x0000000000ff782f */ /* 0x000fe20003800000 */
[----:B------:R-:W-:Y:S01]  /*3ae0*/  HFMA2 R0, -RZ, RZ, 0, 5.9604644775390625e-08 ;  /* 0x00000001ff007431 */ /* 0x000fe200000001ff */
[----:B------:R-:W-:-:S05]  /*3af0*/  UMOV UR7, 0x40 ;  /* 0x0000004000077882 */ /* 0x000fca0000000000 */
[----:B------:R-:W-:Y:S01]  /*3b00*/  UVIRTCOUNT.DEALLOC.SMPOOL 0x80 ;  /* 0x000000800000784c */ /* 0x000fe20000000000 */
[----:B------:R-:W-:Y:S02]  /*3b10*/  UISETP.NE.AND UP0, UPT, UR5, URZ, UPT ;  /* 0x000000ff0500728c */ /* 0x000fe4000bf05270 */
[----:B-1----:R-:W-:-:S09]  /*3b20*/  ULEA UR6, UR6, UR7, 0x18 ;  /* 0x0000000706067291 */ /* 0x002fd2000f8ec0ff */
[----:B------:R1:W-:Y:S01]  /*3b30*/  @P0 STS.U8 [UR6+0x1c], R0 ;  /* 0x00001c00ff000988 */ /* 0x0003e20008000006 */
[----:B------:R-:W-:Y:S05]  /*3b40*/  BRA.U UP0, `(.L_x_76) ;  /* 0x0000000100a07547 */ /* 0x000fea000b800000 */
[----:B------:R-:W-:Y:S01]  /*3b50*/  UIADD3 UR5, UPT, UPT, UR8, 0xe0, URZ ;  /* 0x000000e008057890 */ /* 0x000fe2000fffe0ff */
[----:B------:R-:W-:-:S03]  /*3b60*/  SHF.L.U32 R3, R9, 0x1f, RZ ;  /* 0x0000001f09037819 */ /* 0x000fc600000006ff */
[----:B------:R-:W-:-:S09]  /*3b70*/  ULEA UR7, UR22, UR5, 0x3 ;  /* 0x0000000516077291 */ /* 0x000fd2000f8e18ff */
[----:B------:R-:W2:Y:S02]  /*3b80*/  SYNCS.PHASECHK.TRANS64.TRYWAIT P0, [UR7], R3 ;  /* 0x00000003ff0075a7 */ /* 0x000ea40008001107 */
[----:B--2---:R-:W-:Y:S05]  /*3b90*/  @!P0 BRA `(.L_x_77) ;  /* 0x0000005000b48947 */ /* 0x004fea0003800000 */
.L_x_175:
[----:B------:R-:W-:-:S04]  /*3ba0*/  UIADD3 UR9, UPT, UPT, UR22, 0x1, URZ ;  /* 0x0000000116097890 */ /* 0x000fc8000fffe0ff */
[----:B------:R-:W-:-:S04]  /*3bb0*/  UISETP.NE.AND UP1, UPT, UR9, 0x4, UPT ;  /* 0x000000040900788c */ /* 0x000fc8000bf25270 */
[----:B----4-:R-:W-:Y:S02]  /*3bc0*/  USEL UR10, URZ, 0x1, UP1 ;  /* 0x00000001ff0a7887 */ /* 0x010fe40008800000 */
[----:B------:R-:W-:-:S04]  /*3bd0*/  USEL UR9, UR9, URZ, UP1 ;  /* 0x000000ff09097287 */ /* 0x000fc80008800000 */
[----:B------:R-:W-:Y:S01]  /*3be0*/  ULEA UR7, UR9, UR5, 0x3 ;  /* 0x0000000509077291 */ /* 0x000fe2000f8e18ff */
[----:B------:R-:W-:-:S04]  /*3bf0*/  LOP3.LUT R2, R9, UR10, RZ, 0x3c, !PT ;  /* 0x0000000a09027c12 */ /* 0x000fc8000f8e3cff */
[----:B-1----:R-:W-:-:S04]  /*3c00*/  SHF.L.U32 R3, R2, 0x1f, RZ ;  /* 0x0000001f02037819 */ /* 0x002fc800000006ff */
[----:B------:R-:W1:Y:S02]  /*3c10*/  SYNCS.PHASECHK.TRANS64.TRYWAIT P0, [UR7], R3 ;  /* 0x00000003ff0075a7 */ /* 0x000e640008001107 */
[----:B-1----:R-:W-:Y:S05]  /*3c20*/  @!P0 BRA `(.L_x_78) ;  /* 0x0000005000a88947 */ /* 0x002fea0003800000 */
.L_x_177:
        /* <DEDUP_REMOVED lines=9> */
.L_x_179:
[----:B------:R-:W-:-:S04]  /*3cc0*/  UIADD3 UR9, UPT, UPT, UR9, 0x1, URZ ;  /* 0x0000000109097890 */ /* 0x000fc8000fffe0ff */
[----:B------:R-:W-:-:S04]  /*3cd0*/  UISETP.NE.AND UP1, UPT, UR9, 0x4, UPT ;  /* 0x000000040900788c */ /* 0x000fc8000bf25270 */
[----:B------:R-:W-:Y:S02]  /*3ce0*/  USEL UR7, URZ, 0x1, UP1 ;  /* 0x00000001ff077887 */ /* 0x000fe40008800000 */
[----:B------:R-:W-:-:S04]  /*3cf0*/  USEL UR9, UR9, URZ, UP1 ;  /* 0x000000ff09097287 */ /* 0x000fc80008800000 */
[----:B------:R-:W-:Y:S01]  /*3d00*/  ULEA UR9, UR9, UR5, 0x3 ;  /* 0x0000000509097291 */ /* 0x000fe2000f8e18ff */
[----:B-1----:R-:W-:-:S04]  /*3d10*/  LOP3.LUT R3, R2, UR7, RZ, 0x3c, !PT ;  /* 0x0000000702037c12 */ /* 0x002fc8000f8e3cff */
[----:B------:R-:W-:Y:S01]  /*3d20*/  SHF.L.U32 R3, R3, 0x1f, RZ ;  /* 0x0000001f03037819 */ /* 0x000fe200000006ff */
[----:B------:R-:W-:-:S04]  /*3d30*/  IMAD.U32 R0, RZ, RZ, UR9 ;  /* 0x00000009ff007e24 */ /* 0x000fc8000f8e00ff */
[----:B------:R1:W2:Y:S03]  /*3d40*/  SYNCS.PHASECHK.TRANS64.TRYWAIT P0, [R0+URZ], R3 ;  /* 0x00000003000075a7 */ /* 0x0002a600080011ff */
[----:B--2---:R-:W-:Y:S05]  /*3d50*/  @!P0 NANOSLEEP.SYNCS 0x989680 ;  /* 0x009896800000895d */ /* 0x004fea0003900000 */
[----:B------:R-:W2:Y:S02]  /*3d60*/  @!P0 SYNCS.PHASECHK.TRANS64 P0, [R0+URZ], R3 ;  /* 0x00000003000085a7 */ /* 0x000ea400080010ff */
[----:B--2---:R-:W-:Y:S05]  /*3d70*/  @P0 BRA `(.L_x_80) ;  /* 0x0000000000200947 */ /* 0x004fea0003800000 */
.L_x_81:
[----:B--2---:R2:W4:Y:S02]  /*3d80*/  SYNCS.PHASECHK.TRANS64.TRYWAIT P0, [R0+URZ], R3 ;  /* 0x00000003000075a7 */ /* 0x00452400080011ff */
[----:B----4-:R-:W-:Y:S05]  /*3d90*/  @!P0 NANOSLEEP.SYNCS 0x989680 ;  /* 0x009896800000895d */ /* 0x010fea0003900000 */
[----:B------:R-:W4:Y:S02]  /*3da0*/  @!P0 SYNCS.PHASECHK.TRANS64 P0, [R0+URZ], R3 ;  /* 0x00000003000085a7 */ /* 0x000f2400080010ff */
[----:B----4-:R-:W-:Y:S05]  /*3db0*/  @!P0 BRA `(.L_x_81) ;  /* 0xfffffffc00f08947 */ /* 0x010fea000383ffff */
[----:B------:R-:W-:Y:S05]  /*3dc0*/  BRA `(.L_x_80) ;  /* 0x00000000000c7947 */ /* 0x000fea0003800000 */
.L_x_76:
[----:B------:R-:W-:-:S04]  /*3dd0*/  UIADD3 UR5, UPT, UPT, UR8, 0x120, URZ ;  /* 0x0000012008057890 */ /* 0x000fc8000fffe0ff */
[----:B------:R-:W-:-:S09]  /*3de0*/  UPRMT UR5, UR4, 0x654, UR5 ;  /* 0x0000065404057896 */ /* 0x000fd20008000005 */
[----:B------:R-:W-:Y:S03]  /*3df0*/  SYNCS.ARRIVE.TRANS64.RED.A1T0 RZ, [UR5], RZ ;  /* 0x000000ffffff79a7 */ /* 0x000fe60008100405 */
.L_x_80:
[----:B-12---:R-:W-:Y:S01]  /*3e00*/  SHF.L.U32 R3, RZ, 0x1f, RZ ;  /* 0x0000001fff037819 */ /* 0x006fe200000006ff */
[----:B------:R-:W-:Y:S01]  /*3e10*/  UIADD3 UR5, UPT, UPT, UR8, 0x120, URZ ;  /* 0x0000012008057890 */ /* 0x000fe2000fffe0ff */
[----:B------:R-:W-:Y:S02]  /*3e20*/  PLOP3.LUT P0, PT, PT, PT, UP0, 0x80, 0x8 ;  /* 0x000000000008781c */ /* 0x000fe40003f0f008 */
[----:B------:R-:W1:Y:S02]  /*3e30*/  SYNCS.PHASECHK.TRANS64.TRYWAIT P1, [UR8+0x120], R3 ;  /* 0x00012003ff0075a7 */ /* 0x000e640008021108 */
[----:B-1----:R-:W-:Y:S09]  /*3e40*/  @!P1 BRA `(.L_x_82) ;  /* 0x0000005000509947 */ /* 0x002ff20003800000 */
.L_x_181:
[----:B------:R-:W-:Y:S01]  /*3e50*/  @!UP0 UPRMT UR5, UR4, 0x654, UR5 ;  /* 0x0000065404058896 */ /* 0x000fe20008000005 */
[----:B------:R-:W-:Y:S02]  /*3e60*/  UMOV UR8, 0xffff ;  /* 0x0000ffff00087882 */ /* 0x000fe40000000000 */
[----:B------:R-:W-:-:S06]  /*3e70*/  UMOV UR4, 0x1 ;  /* 0x0000000100047882 */ /* 0x000fcc0000000000 */
[----:B------:R-:W-:Y:S01]  /*3e80*/  @!P0 SYNCS.ARRIVE.TRANS64.RED.A1T0 RZ, [UR5], RZ ;  /* 0x000000ffffff89a7 */ /* 0x000fe20008100405 */
[----:B------:R-:W-:Y:S01]  /*3e90*/  NOP ;  /* 0x0000000000007918 */ /* 0x000fe20000000000 */
[----:B-1----:R-:W1:Y:S01]  /*3ea0*/  LDS R0, [UR6+0x14] ;  /* 0x00001406ff007984 */ /* 0x002e620008000800 */
[----:B------:R-:W-:-:S04]  /*3eb0*/  ULOP3.LUT UR5, UR24, 0xffff, URZ, 0xc0, !UPT ;  /* 0x0000ffff18057892 */ /* 0x000fc8000f8ec0ff */
[----:B------:R-:W-:-:S04]  /*3ec0*/  USHF.R.U32.HI UR5, URZ, 0x5, UR5 ;  /* 0x00000005ff057899 */ /* 0x000fc80008011605 */
[----:B------:R-:W-:Y:S02]  /*3ed0*/  USHF.L.U32 UR8, UR8, UR5, URZ ;  /* 0x0000000508087299 */ /* 0x000fe400080006ff */
[----:B------:R-:W-:-:S04]  /*3ee0*/  USHF.L.U32 UR4, UR4, UR5, URZ ;  /* 0x0000000504047299 */ /* 0x000fc800080006ff */
[----:B-1----:R-:W-:-:S04]  /*3ef0*/  LOP3.LUT R0, R0, UR8, RZ, 0xc0, !PT ;  /* 0x0000000800007c12 */ /* 0x002fc8000f8ec0ff */
[----:B------:R-:W-:-:S13]  /*3f00*/  ISETP.NE.AND P0, PT, R0, UR8, PT ;  /* 0x0000000800007c0c */ /* 0x000fda000bf05270 */
[----:B------:R-:W-:Y:S05]  /*3f10*/  @P0 BRA `(.L_x_83) ;  /* 0x0000000000580947 */ /* 0x000fea0003800000 */
[----:B------:R-:W1:Y:S02]  /*3f20*/  LDS R0, [UR6+0x18] ;  /* 0x00001806ff007984 */ /* 0x000e640008000800 */
[----:B-1----:R-:W-:-:S04]  /*3f30*/  LOP3.LUT R0, R0, UR4, RZ, 0xc0, !PT ;  /* 0x0000000400007c12 */ /* 0x002fc8000f8ec0ff */
[----:B------:R-:W-:-:S13]  /*3f40*/  ISETP.NE.AND P0, PT, R0, UR4, PT ;  /* 0x0000000400007c0c */ /* 0x000fda000bf05270 */
[----:B------:R-:W-:Y:S05]  /*3f50*/  @P0 BRA `(.L_x_84) ;  /* 0x00000000003c0947 */ /* 0x000fea0003800000 */
[----:B------:R-:W1:Y:S01]  /*3f60*/  S2R R2, SR_LANEID ;  /* 0x0000000000027919 */ /* 0x000e620000000000 */
[----:B------:R-:W-:Y:S01]  /*3f70*/  ULOP3.LUT UR8, URZ, UR8, URZ, 0x33, !UPT ;  /* 0x00000008ff087292 */ /* 0x000fe2000f8e33ff */
[----:B------:R-:W-:Y:S01]  /*3f80*/  LOP3.LUT R4, RZ, UR4, RZ, 0x33, !PT ;  /* 0x00000004ff047c12 */ /* 0x000fe2000f8e33ff */
[----:B------:R-:W-:Y:S02]  /*3f90*/  VOTEU.ANY UR7, UPT, PT ;  /* 0x0000000000077886 */ /* 0x000fe400038e0100 */
[----:B------:R-:W-:Y:S01]  /*3fa0*/  UFLO.U32 UR7, UR7 ;  /* 0x00000007000772bd */ /* 0x000fe200080e0000 */
[----:B------:R-:W2:Y:S01]  /*3fb0*/  REDUX UR4, R4 ;  /* 0x00000000040473c4 */ /* 0x000ea20000000000 */
[----:B------:R-:W-:-:S06]  /*3fc0*/  IMAD.U32 R0, RZ, RZ, UR8 ;  /* 0x00000008ff007e24 */ /* 0x000fcc000f8e00ff */
[----:B------:R1:W-:Y:S01]  /*3fd0*/  UTCATOMSWS.AND URZ, UR8 ;  /* 0x0000000800ff79e3 */ /* 0x0003e20008000000 */
[----:B------:R-:W3:Y:S01]  /*3fe0*/  REDUX UR5, R0 ;  /* 0x00000000000573c4 */ /* 0x000ee20000000000 */
[----:B-1----:R-:W-:Y:S01]  /*3ff0*/  ISETP.EQ.U32.AND P0, PT, R2, UR7, PT ;  /* 0x0000000702007c0c */ /* 0x002fe2000bf02070 */
[----:B--2---:R-:W-:Y:S01]  /*4000*/  IMAD.U32 R2, RZ, RZ, UR4 ;  /* 0x00000004ff027e24 */ /* 0x004fe2000f8e00ff */
[----:B---3--:R-:W-:-:S11]  /*4010*/  MOV R3, UR5 ;  /* 0x0000000500037c02 */ /* 0x008fd60008000f00 */
[----:B------:R1:W-:Y:S04]  /*4020*/  @P0 ATOMS.AND RZ, [UR6+0x14], R3 ;  /* 0x00001403ffff098c */ /* 0x0003e8000a800006 */
[----:B------:R1:W-:Y:S01]  /*4030*/  @P0 ATOMS.AND RZ, [UR6+0x18], R2 ;  /* 0x00001802ffff098c */ /* 0x0003e2000a800006 */
[----:B------:R-:W-:Y:S05]  /*4040*/  BRA `(.L_x_85) ;  /* 0x0000000000147947 */ /* 0x000fea0003800000 */
.L_x_84:
[----:B------:R-:W-:Y:S02]  /*4050*/  MOV R2, 0x4070 ;  /* 0x0000407000027802 */ /* 0x000fe40000000f00 */
[----:B---345:R-:W-:Y:S05]  /*4060*/  CALL.REL.NOINC `($__internal_0_$__cuda_sm10x_tcgen05_guardrail_trap_col_being_dealloced_not_returned_by_alloc) ;  /* 0x0000005400307944 */ /* 0x038fea0003c00000 */
[----:B------:R-:W-:Y:S05]  /*4070*/  BRA `(.L_x_85) ;  /* 0x0000000000087947 */ /* 0x000fea0003800000 */
.L_x_83:
[----:B------:R-:W-:Y:S02]  /*4080*/  MOV R2, 0x40a0 ;  /* 0x000040a000027802 */ /* 0x000fe40000000f00 */
[----:B---345:R-:W-:Y:S05]  /*4090*/  CALL.REL.NOINC `($__internal_2_$__cuda_sm10x_tcgen05_guardrail_trap_unallocated_columns_being_dealloced) ;  /* 0x00000054003c7944 */ /* 0x038fea0003c00000 */
.L_x_85:
[----:B------:R-:W-:Y:S01]  /*40a0*/  NOP ;  /* 0x0000000000007918 */ /* 0x000fe20000000000 */
[----:B----4-:R-:W-:Y:S05]  /*40b0*/  EXIT ;  /* 0x000000000000794d */ /* 0x010fea0003800000 */
.L_x_56:
[----:B------:R-:W-:-:S09]  /*40c0*/  UISETP.NE.OR UP5, UPT, UR10, 0x3, !UP5 ;  /* 0x000000030a00788c */ /* 0x000fd2000efa5670 */
[----:B------:R-:W-:Y:S05]  /*40d0*/  BRA.U UP5, `(.L_x_86) ;  /* 0x0000001105787547 */ /* 0x000fea000b800000 */
[----:B------:R-:W1:Y:S01]  /*40e0*/  LDC R0, c[0x0][0xb30] ;  /* 0x0002cc00ff007b82 */ /* 0x000e620000000800 */
[----:B------:R-:W2:Y:S01]  /*40f0*/  LDCU.64 UR8, c[0x0][0x888] ;  /* 0x00011100ff0877ac */ /* 0x000ea20008000a00 */
[----:B------:R-:W-:Y:S02]  /*4100*/  HFMA2 R25, -RZ, RZ, 0, 0 ;  /* 0x00000000ff197431 */ /* 0x000fe400000001ff */
[----:B-----5:R-:W-:Y:S01]  /*4110*/  IMAD.MOV.U32 R32, RZ, RZ, 0x1 ;  /* 0x00000001ff207424 */ /* 0x020fe200078e00ff */
[----:B------:R-:W-:Y:S01]  /*4120*/  MOV R23, 0x1000 ;  /* 0x0000100000177802 */ /* 0x000fe20000000f00 */
[----:B------:R-:W3:Y:S01]  /*4130*/  LDCU.64 UR4, c[0x0][0x890] ;  /* 0x00011200ff0477ac */ /* 0x000ee20008000a00 */
[----:B------:R-:W-:Y:S01]  /*4140*/  IMAD.MOV.U32 R27, RZ, RZ, RZ ;  /* 0x000000ffff1b7224 */ /* 0x000fe200078e00ff */
[----:B------:R-:W4:Y:S01]  /*4150*/  LDC R19, c[0x0][0x370] ;  /* 0x0000dc00ff137b82 */ /* 0x000f220000000800 */
[----:B------:R-:W-:Y:S01]  /*4160*/  UMOV UR7, 0x400 ;  /* 0x0000040000077882 */ /* 0x000fe20000000000 */
[----:B------:R-:W-:-:S02]  /*4170*/  UPLOP3.LUT UP1, UPT, UPT, UPT, UPT, 0x40, 0x4 ;  /* 0x000000000004789c */ /* 0x000fc40003f2e870 */
[----:B------:R-:W-:-:S04]  /*4180*/  ULEA UR7, UR37, UR7, 0x18 ;  /* 0x0000000725077291 */ /* 0x000fc8000f8ec0ff */
[----:B------:R-:W4:Y:S01]  /*4190*/  LDC R2, c[0x0][0xb0c] ;  /* 0x0002c300ff027b82 */ /* 0x000f220000000800 */
[----:B------:R-:W-:Y:S02]  /*41a0*/  UIADD3 UR13, UPT, UPT, UR7, 0x68, URZ ;  /* 0x00000068070d7890 */ /* 0x000fe4000fffe0ff */
[----:B--2---:R-:W-:Y:S02]  /*41b0*/  UISETP.NE.U32.AND UP3, UPT, UR8, URZ, UPT ;  /* 0x000000ff0800728c */ /* 0x004fe4000bf65070 */
[----:B------:R-:W-:Y:S02]  /*41c0*/  UIADD3 UR41, UPT, UPT, UR7, 0x50, URZ ;  /* 0x0000005007297890 */ /* 0x000fe4000fffe0ff */
[----:B---3--:R-:W-:Y:S01]  /*41d0*/  UISETP.NE.U32.AND UP4, UPT, UR4, URZ, UPT ;  /* 0x000000ff0400728c */ /* 0x008fe2000bf85070 */
[----:B------:R-:W2:Y:S01]  /*41e0*/  LDC R18, c[0x0][0xb20] ;  /* 0x0002c800ff127b82 */ /* 0x000ea20000000800 */
[----:B-1----:R-:W-:Y:S01]  /*41f0*/  ISETP.NE.AND P1, PT, R0, 0x1, PT ;  /* 0x000000010000780c */ /* 0x002fe20003f25270 */
[----:B------:R-:W-:-:S02]  /*4200*/  UISETP.NE.AND.EX UP3, UPT, UR9, URZ, UPT, UP3 ;  /* 0x000000ff0900728c */ /* 0x000fc4000bf65330 */
[----:B------:R-:W-:Y:S02]  /*4210*/  UIADD3 UR33, UPT, UPT, UR7, 0x58, URZ ;  /* 0x0000005807217890 */ /* 0x000fe4000fffe0ff */
[----:B------:R-:W-:Y:S02]  /*4220*/  UIADD3 UR25, UPT, UPT, UR7, 0x60, URZ ;  /* 0x0000006007197890 */ /* 0x000fe4000fffe0ff */
[----:B------:R-:W1:Y:S01]  /*4230*/  LDC.64 R36, c[0x0][0x348] ;  /* 0x0000d200ff247b82 */ /* 0x000e620000000a00 */
[----:B------:R-:W-:Y:S02]  /*4240*/  UPRMT UR13, UR37, 0x654, UR13 ;  /* 0x00000654250d7896 */ /* 0x000fe4000800000d */
[----:B------:R-:W-:-:S05]  /*4250*/  UISETP.NE.AND.EX UP4, UPT, UR5, URZ, UPT, UP4 ;  /* 0x000000ff0500728c */ /* 0x000fca000bf85340 */
[----:B------:R-:W3:Y:S08]  /*4260*/  LDC.64 R16, c[0x0][0xb10] ;  /* 0x0002c400ff107b82 */ /* 0x000ef00000000a00 */
[----:B------:R-:W1:Y:S08]  /*4270*/  LDC.64 R6, c[0x0][0xb18] ;  /* 0x0002c600ff067b82 */ /* 0x000e700000000a00 */
[----:B------:R-:W1:Y:S08]  /*4280*/  LDC.64 R4, c[0x0][0xb28] ;  /* 0x0002ca00ff047b82 */ /* 0x000e700000000a00 */
[----:B--2-4-:R-:W1:Y:S02]  /*4290*/  LDC R22, c[0x0][0x374] ;  /* 0x0000dd00ff167b82 */ /* 0x014e640000000800 */
.L_x_97:
[----:B------:R-:W-:Y:S02]  /*42a0*/  LEA R0, R27, UR7, 0x3 ;  /* 0x000000071b007c11 */ /* 0x000fe4000f8e18ff */
[----:B------:R-:W-:Y:S02]  /*42b0*/  SHF.L.U32 R3, R25, 0x1f, RZ ;  /* 0x0000001f19037819 */ /* 0x000fe400000006ff */
[----:B------:R-:W-:Y:S02]  /*42c0*/  LEA R28, R27, UR7, 0x4 ;  /* 0x000000071b1c7c11 */ /* 0x000fe4000f8e20ff */
[----:B--2---:R-:W2:Y:S02]  /*42d0*/  SYNCS.PHASECHK.TRANS64.TRYWAIT P0, [R0+URZ+0xa0], R3 ;  /* 0x0000a003000075a7 */ /* 0x004ea400080011ff */
[----:B--2---:R-:W-:Y:S05]  /*42e0*/  @!P0 BRA `(.L_x_87) ;  /* 0x0000004c00408947 */ /* 0x004fea0003800000 */
.L_x_182:
[----:B------:R-:W-:Y:S01]  /*42f0*/  ISETP.GE.AND P0, PT, R26, 0x1, PT ;  /* 0x000000011a00780c */ /* 0x000fe20003f06270 */
[----:B------:R-:W4:Y:S01]  /*4300*/  LDS.128 R28, [R28+0x130] ;  /* 0x000130001c1c7984 */ /* 0x000f220000000c00 */
[----:B--2---:R-:W-:Y:S01]  /*4310*/  VIADD R0, R0, 0xb0 ;  /* 0x000000b000007836 */ /* 0x004fe20000000000 */
[----:B------:R-:W-:Y:S01]  /*4320*/  @!PT LDS RZ, [RZ] ;  /* 0x00000000fffff984 */ /* 0x000fe20000000800 */
[----:B------:R-:W-:Y:S01]  /*4330*/  @!PT LDS RZ, [RZ] ;  /* 0x00000000fffff984 */ /* 0x000fe20000000800 */
[----:B------:R-:W-:Y:S01]  /*4340*/  @!PT LDS RZ, [RZ] ;  /* 0x00000000fffff984 */ /* 0x000fe20000000800 */
[----:B------:R-:W-:Y:S01]  /*4350*/  @!PT LDS RZ, [RZ] ;  /* 0x00000000fffff984 */ /* 0x000fe20000000800 */
[----:B------:R2:W-:Y:S06]  /*4360*/  MEMBAR.ALL.CTA ;  /* 0x0000000000007992 */ /* 0x0005ec0000008000 */
[----:B--2---:R-:W2:Y:S01]  /*4370*/  FENCE.VIEW.ASYNC.S ;  /* 0x00000000000073c6 */ /* 0x004ea20000000000 */
[----:B------:R-:W-:Y:S04]  /*4380*/  PRMT R0, RZ, 0x654, R0 ;  /* 0x00000654ff007816 */ /* 0x000fe80000000000 */
[----:B--2---:R2:W-:Y:S01]  /*4390*/  SYNCS.ARRIVE.TRANS64.RED.A1T0 RZ, [R0+URZ], RZ ;  /* 0x000000ff00ff79a7 */ /* 0x0045e200081004ff */
[----:B----4-:R-:W-:Y:S11]  /*43a0*/  LOP3.LUT P3, RZ, R30, 0x1, RZ, 0xc0, !PT ;  /* 0x000000011eff7812 */ /* 0x010ff6000786c0ff */
[----:B------:R-:W-:Y:S02]  /*43b0*/  @!UPT UIADD3 URZ, UPT, UPT, URZ, URZ, URZ ;  /* 0x000000fffffff290 */ /* 0x000fe4000fffe0ff */
[----:B------:R-:W-:Y:S02]  /*43c0*/  @P3 MOV R13, R28 ;  /* 0x0000001c000d3202 */ /* 0x000fe40000000f00 */
[----:B------:R-:W-:Y:S01]  /*43d0*/  @P3 LOP3.LUT R8, R29, 0xffff, RZ, 0xc0, !PT ;  /* 0x0000ffff1d083812 */ /* 0x000fe200078ec0ff */
[----:B--2---:R-:W-:Y:S06]  /*43e0*/  @!P0 BRA `(.L_x_88) ;  /* 0x0000000000a48947 */ /* 0x004fec0003800000 */
[----:B-1----:R-:W-:Y:S01]  /*43f0*/  IMAD.HI.U32 R33, R22, R7, RZ ;  /* 0x0000000716217227 */ /* 0x002fe200078e00ff */
[----:B------:R-:W-:Y:S02]  /*4400*/  ISETP.NE.AND P0, PT, R6, 0x1, PT ;  /* 0x000000010600780c */ /* 0x000fe40003f05270 */
[----:B------:R-:W-:Y:S01]  /*4410*/  ISETP.NE.AND P2, PT, R26, 0x1, PT ;  /* 0x000000011a00780c */ /* 0x000fe20003f45270 */
[----:B---3--:R-:W-:Y:S01]  /*4420*/  IMAD.HI.U32 R34, R19, R16, RZ ;  /* 0x0000001013227227 */ /* 0x008fe200078e00ff */
[----:B------:R-:W-:Y:S02]  /*4430*/  SHF.R.U32.HI R33, RZ, R18, R33 ;  /* 0x00000012ff217219 */ /* 0x000fe40000011621 */
[----:B------:R-:W-:Y:S01]  /*4440*/  ISETP.NE.AND P4, PT, R2, 0x1, PT ;  /* 0x000000010200780c */ /* 0x000fe20003f85270 */
[----:B------:R-:W-:Y:S01]  /*4450*/  IMAD.HI.U32 R38, R13, R16, RZ ;  /* 0x000000100d267227 */ /* 0x000fe200078e00ff */
[----:B------:R-:W-:Y:S02]  /*4460*/  SHF.R.U32.HI R34, RZ, R17, R34 ;  /* 0x00000011ff227219 */ /* 0x000fe40000011622 */
[----:B------:R-:W-:Y:S01]  /*4470*/  SEL R3, R22, R33, !P0 ;  /* 0x0000002116037207 */ /* 0x000fe20004000000 */
[C---:B------:R-:W-:Y:S01]  /*4480*/  IMAD.HI.U32 R33, R8.reuse, R7, RZ ;  /* 0x0000000708217227 */ /* 0x040fe200078e00ff */
[----:B------:R-:W-:Y:S02]  /*4490*/  SEL R11, R19, R34, !P4 ;  /* 0x00000022130b7207 */ /* 0x000fe40006000000 */
[----:B------:R-:W-:Y:S01]  /*44a0*/  SHF.R.U32.HI R38, RZ, R17, R38 ;  /* 0x00000011ff267219 */ /* 0x000fe20000011626 */
[----:B------:R-:W-:Y:S01]  /*44b0*/  IMAD.HI.U32 R40, R3, R4, RZ ;  /* 0x0000000403287227 */ /* 0x000fe200078e00ff */
[----:B------:R-:W-:Y:S03]  /*44c0*/  SHF.R.U32.HI R33, RZ, R18, R33 ;  /* 0x00000012ff217219 */ /* 0x000fe60000011621 */
[----:B------:R-:W-:Y:S01]  /*44d0*/  IMAD.HI.U32 R34, R11, R4, RZ ;  /* 0x000000040b227227 */ /* 0x000fe200078e00ff */
[----:B------:R-:W-:Y:S02]  /*44e0*/  @P2 SHF.R.U32.HI R3, RZ, R5, R40 ;  /* 0x00000005ff032219 */ /* 0x000fe40000011628 */
[----:B------:R-:W-:Y:S02]  /*44f0*/  SEL R9, R8, R33, !P0 ;  /* 0x0000002108097207 */ /* 0x000fe40004000000 */
[----:B------:R-:W-:Y:S01]  /*4500*/  @P2 SHF.R.U32.HI R11, RZ, R5, R34 ;  /* 0x00000005ff0b2219 */ /* 0x000fe20000011622 */
[C---:B------:R-:W-:Y:S01]  /*4510*/  IMAD R10, R26.reuse, R3, RZ ;  /* 0x000000031a0a7224 */ /* 0x040fe200078e02ff */
[----:B------:R-:W-:Y:S01]  /*4520*/  SEL R3, R13, R38, !P4 ;  /* 0x000000260d037207 */ /* 0x000fe20006000000 */
[C---:B------:R-:W-:Y:S03]  /*4530*/  IMAD.HI.U32 R14, R9.reuse, R4, RZ ;  /* 0x00000004090e7227 */ /* 0x040fe600078e00ff */
[----:B------:R-:W-:Y:S01]  /*4540*/  ISETP.GE.AND P0, PT, R9, R10, PT ;  /* 0x0000000a0900720c */ /* 0x000fe20003f06270 */
[C---:B------:R-:W-:Y:S01]  /*4550*/  IMAD R12, R26.reuse, R11, RZ ;  /* 0x0000000b1a0c7224 */ /* 0x040fe200078e02ff */
[-C--:B------:R-:W-:Y:S04]  /*4560*/  SHF.R.U32.HI R14, RZ, R5.reuse, R14 ;  /* 0x00000005ff0e7219 */ /* 0x080fe8000001160e */
[----:B------:R-:W-:Y:S02]  /*4570*/  ISETP.GE.OR P0, PT, R3, R12, P0 ;  /* 0x0000000c0300720c */ /* 0x000fe40000706670 */
[----:B------:R-:W-:Y:S05]  /*4580*/  SEL R15, R9, R14, !P2 ;  /* 0x0000000e090f7207 */ /* 0x000fea0005000000 */
[----:B------:R-:W-:Y:S04]  /*4590*/  IMAD.MOV R14, RZ, RZ, -R15 ;  /* 0x000000ffff0e7224 */ /* 0x000fe800078e0a0f */
[----:B------:R-:W-:Y:S02]  /*45a0*/  IMAD R14, R26, R14, R9 ;  /* 0x0000000e1a0e7224 */ /* 0x000fe400078e0209 */
[C---:B------:R-:W-:Y:S05]  /*45b0*/  @!P0 IMAD.HI.U32 R10, R3.reuse, R4, RZ ;  /* 0x00000004030a8227 */ /* 0x040fea00078e00ff */
[----:B------:R-:W-:Y:S04]  /*45c0*/  @!P0 SHF.R.U32.HI R10, RZ, R5, R10 ;  /* 0x00000005ff0a8219 */ /* 0x000fe8000001160a */
[----:B------:R-:W-:Y:S01]  /*45d0*/  @!P0 SEL R0, R3, R10, !P2 ;  /* 0x0000000a03008207 */ /* 0x000fe20005000000 */
[----:B------:R-:W-:Y:S03]  /*45e0*/  IMAD.MOV R10, RZ, RZ, -R3 ;  /* 0x000000ffff0a7224 */ /* 0x000fe600078e0a03 */
[----:B------:R-:W-:Y:S01]  /*45f0*/  @!P0 IADD3 R15, PT, PT, R15, -R0, RZ ;  /* 0x800000000f0f8210 */ /* 0x000fe20007ffe0ff */
[----:B------:R-:W-:Y:S01]  /*4600*/  @!P0 IMAD R0, R11, R14, R0 ;  /* 0x0000000e0b008224 */ /* 0x000fe200078e0200 */
[----:B------:R-:W-:Y:S01]  /*4610*/  IADD3 R11, PT, PT, -R9, RZ, RZ ;  /* 0x000000ff090b7210 */ /* 0x000fe20007ffe1ff */
[----:B------:R-:W-:Y:S02]  /*4620*/  IMAD R13, R2, R10, R13 ;  /* 0x0000000a020d7224 */ /* 0x000fe400078e020d */
[----:B------:R-:W-:Y:S02]  /*4630*/  @!P0 IMAD R9, R15, R26, R3 ;  /* 0x0000001a0f098224 */ /* 0x000fe400078e0203 */
[----:B------:R-:W-:Y:S02]  /*4640*/  @!P0 IMAD.MOV.U32 R3, RZ, RZ, R0 ;  /* 0x000000ffff038224 */ /* 0x000fe400078e0000 */
[----:B------:R-:W-:Y:S02]  /*4650*/  IMAD R8, R6, R11, R8 ;  /* 0x0000000b06087224 */ /* 0x000fe400078e0208 */
[----:B------:R-:W-:Y:S02]  /*4660*/  IMAD R13, R3, R2, R13 ;  /* 0x00000002030d7224 */ /* 0x000fe400078e020d */
[----:B------:R-:W-:Y:S02]  /*4670*/  IMAD R8, R9, R6, R8 ;  /* 0x0000000609087224 */ /* 0x000fe400078e0208 */
.L_x_88:
[----:B------:R-:W-:Y:S05]  /*4680*/  BRA.U UP1, `(.L_x_89) ;  /* 0x0000000101107547 */ /* 0x000fea000b800000 */
[----:B------:R-:W-:Y:S04]  /*4690*/  MOV R0, UR6 ;  /* 0x0000000600007c02 */ /* 0x000fe80008000f00 */
[----:B------:R-:W-:Y:S04]  /*46a0*/  SHF.L.U32 R3, R0, 0x1f, RZ ;  /* 0x0000001f00037819 */ /* 0x000fe800000006ff */
[----:B------:R-:W2:Y:S02]  /*46b0*/  SYNCS.PHASECHK.TRANS64.TRYWAIT P0, [UR7+0x98], R3 ;  /* 0x00009803ff0075a7 */ /* 0x000ea40008001107 */
[----:B--2---:R-:W-:Y:S05]  /*46c0*/  @!P0 BRA `(.L_x_90) ;  /* 0x00000048005c8947 */ /* 0x004fea0003800000 */
.L_x_89:
[----:B------:R-:W-:Y:S02]  /*46d0*/  R2UR UR42, R20 ;  /* 0x00000000142a72ca */ /* 0x000fe400000e0000 */
[----:B------:R-:W-:Y:S02]  /*46e0*/  R2UR UR43, R21 ;  /* 0x00000000152b72ca */ /* 0x000fe400000e0000 */
[----:B------:R-:W-:Y:S02]  /*46f0*/  ISETP.NE.U32.AND P2, PT, RZ, UR4, PT ;  /* 0x00000004ff007c0c */ /* 0x000fe4000bf45070 */
[----:B------:R-:W-:Y:S02]  /*4700*/  SHF.L.U32 R12, R32, 0x1f, RZ ;  /* 0x0000001f200c7819 */ /* 0x000fe400000006ff */
[----:B------:R-:W-:Y:S05]  /*4710*/  ISETP.NE.AND.EX P2, PT, RZ, UR5, PT, P2 ;  /* 0x00000005ff007c0c */ /* 0x000fea000bf45320 */
[----:B------:R-:W-:Y:S02]  /*4720*/  USHF.L.U32 UR42, UR42, 0x7, URZ ;  /* 0x000000072a2a7899 */ /* 0x000fe400080006ff */
[----:B------:R-:W-:Y:S01]  /*4730*/  USHF.L.U32 UR43, UR43, 0x6, URZ ;  /* 0x000000062b2b7899 */ /* 0x000fe200080006ff */
[----:B------:R-:W-:Y:S11]  /*4740*/  BRA.U !UP4, `(.L_x_91) ;  /* 0x000000010c347547 */ /* 0x000ff6000b800000 */
[----:B------:R-:W-:Y:S01]  /*4750*/  UPLOP3.LUT UP0, UPT, UPT, UPT, UP3, 0x80, 0x8 ;  /* 0x000000000008789c */ /* 0x000fe20003f0f030 */
[----:B--2---:R-:W-:Y:S02]  /*4760*/  HFMA2 R0, -RZ, RZ, 0, 5.9604644775390625e-08 ;  /* 0x00000001ff007431 */ /* 0x004fe400000001ff */
[----:B------:R-:W-:Y:S03]  /*4770*/  IMAD.MOV.U32 R59, RZ, RZ, 0x1 ;  /* 0x00000001ff3b7424 */ /* 0x000fe600078e00ff */
[----:B------:R-:W-:Y:S05]  /*4780*/  PLOP3.LUT P0, PT, PT, PT, UP0, 0x80, 0x8 ;  /* 0x000000000008781c */ /* 0x000fea0003f0f008 */
[----:B------:R-:W2:Y:S01]  /*4790*/  @UP0 LDCU.64 UR10, c[0x0][0x888] ;  /* 0x00011100ff0a07ac */ /* 0x000ea20008000a00 */
[----:B------:R-:W-:Y:S07]  /*47a0*/  @UP0 UIMAD UR8, UR36, UR4, URZ ;  /* 0x00000004240802a4 */ /* 0x000fee000f8e02ff */
[----:B------:R-:W-:Y:S01]  /*47b0*/  @!P0 PRMT R59, R0, 0x7610, R59 ;  /* 0x00007610003b8816 */ /* 0x000fe2000000003b */
[----:B--2---:R-:W-:Y:S03]  /*47c0*/  @UP0 UIMAD.WIDE UR10, UR8, 0x4, UR10 ;  /* 0x00000004080a08a5 */ /* 0x004fe6000f8e020a */
[----:B------:R-:W2:Y:S03]  /*47d0*/  @!UP0 LDCU UR8, c[0x0][0x880] ;  /* 0x00011000ff0887ac */ /* 0x000ea60008000800 */
[----:B------:R-:W-:Y:S01]  /*47e0*/  IMAD.U32 R10, RZ, RZ, UR10 ;  /* 0x0000000aff0a7e24 */ /* 0x000fe2000f8e00ff */
[----:B------:R-:W-:Y:S05]  /*47f0*/  MOV R11, UR11 ;  /* 0x0000000b000b7c02 */ /* 0x000fea0008000f00 */
[----:B------:R4:W5:Y:S02]  /*4800*/  @P0 LDG.E R35, desc[UR46][R10.64] ;  /* 0x0000002e0a230981 */ /* 0x000964000c1e1900 */
[----:B--2-4-:R-:W-:Y:S07]  /*4810*/  @!P0 IMAD.U32 R35, RZ, RZ, UR8 ;  /* 0x00000008ff238e24 */ /* 0x014fee000f8e00ff */
.L_x_91:
[----:B-----5:R-:W-:Y:S01]  /*4820*/  @!P2 FSETP.EQ.AND P0, PT, R35, RZ, PT ;  /* 0x000000ff2300a20b */ /* 0x020fe20003f02000 */
[----:B------:R-:W-:Y:S01]  /*4830*/  @!UPT UIADD3 URZ, UPT, UPT, URZ, URZ, URZ ;  /* 0x000000fffffff290 */ /* 0x000fe2000fffe0ff */
[----:B------:R-:W-:Y:S11]  /*4840*/  @!P2 BRA `(.L_x_92) ;  /* 0x000000000014a947 */ /* 0x000ff60003800000 */
[----:B------:R-:W-:Y:S02]  /*4850*/  LOP3.LUT P2, RZ, R59, 0xff, RZ, 0xc0, !PT ;  /* 0x000000ff3bff7812 */ /* 0x000fe4000784c0ff */
[----:B------:R-:W-:Y:S04]  /*4860*/  PLOP3.LUT P0, PT, PT, PT, UP0, 0x80, 0x8 ;  /* 0x000000000008781c */ /* 0x000fe80003f0f008 */
[----:B------:R-:W-:Y:S07]  /*4870*/  PLOP3.LUT P0, PT, P0, PT, PT, 0x8, 0x80 ;  /* 0x000000000080781c */ /* 0x000fee000070e170 */
[----:B------:R-:W-:Y:S11]  /*4880*/  @P2 FSETP.EQ.AND P0, PT, R35, RZ, PT ;  /* 0x000000ff2300220b */ /* 0x000ff60003f02000 */
[----:B------:R-:W-:Y:S02]  /*4890*/  @!UPT UIADD3 URZ, UPT, UPT, URZ, URZ, URZ ;  /* 0x000000fffffff290 */ /* 0x000fe4000fffe0ff */
.L_x_92:
[----:B------:R-:W4:Y:S01]  /*48a0*/  SYNCS.PHASECHK.TRANS64.TRYWAIT P2, [UR7+0x70], R12 ;  /* 0x0000700cff0075a7 */ /* 0x000f220008041107 */
[----:B------:R-:W-:Y:S04]  /*48b0*/  ELECT P4, URZ, PT ;  /* 0x0000000000ff782f */ /* 0x000fe80003880000 */
[----:B------:R-:W-:Y:S11]  /*48c0*/  PLOP3.LUT P4, PT, P0, P4, PT, 0xf2, 0x2f ;  /* 0x00000000002f781c */ /* 0x000ff60000789e72 */
[----:B------:R-:W-:Y:S02]  /*48d0*/  @!UPT UIADD3 URZ, UPT, UPT, URZ, URZ, URZ ;  /* 0x000000fffffff290 */ /* 0x000fe4000fffe0ff */
[----:B-1----:R-:W-:Y:S05]  /*48e0*/  @!P4 IADD3 R9, P0, PT, R36, 0x580, RZ ;  /* 0x000005802409c810 */ /* 0x002fea0007f1e0ff */
[----:B--2---:R-:W-:Y:S01]  /*48f0*/  @!P4 IMAD.X R0, RZ, RZ, R37, P0 ;  /* 0x000000ffff00c224 */ /* 0x004fe200000e0625 */
[----:B----4-:R-:W-:Y:S07]  /*4900*/  @!P2 BRA `(.L_x_93) ;  /* 0x0000004400e4a947 */ /* 0x010fee0003800000 */
.L_x_185:
[----:B------:R-:W-:Y:S01]  /*4910*/  @!P4 R2UR UR9, R9 ;  /* 0x000000000909c2ca */ /* 0x000fe200000e0000 */
[----:B------:R-:W-:Y:S01]  /*4920*/  VOTEU.ALL UP1, P4 ;  /* 0x0000000000ff7886 */ /* 0x000fe20002020000 */
[----:B------:R-:W-:Y:S01]  /*4930*/  @!P4 R2UR UR8, R0 ;  /* 0x000000000008c2ca */ /* 0x000fe200000e0000 */
[----:B------:R-:W-:Y:S01]  /*4940*/  VOTEU.ALL UP2, P4 ;  /* 0x0000000000ff7886 */ /* 0x000fe20002040000 */
[----:B------:R-:W-:Y:S01]  /*4950*/  UMOV UR16, 0x0 ;  /* 0x0000000000107882 */ /* 0x000fe20000000000 */
[----:B------:R-:W-:Y:S01]  /*4960*/  UMOV UR17, 0x10000000 ;  /* 0x1000000000117882 */ /* 0x000fe20000000000 */
[----:B------:R-:W-:Y:S01]  /*4970*/  @!UP1 UIADD3 UR40, UPT, UPT, UR7, 0x200, URZ ;  /* 0x0000020007289890 */ /* 0x000fe2000fffe0ff */
[----:B------:R-:W-:Y:S01]  /*4980*/  @!P4 IMAD.MOV.U32 R0, RZ, RZ, 0x1000 ;  /* 0x00001000ff00c424 */ /* 0x000fe200078e00ff */
[----:B------:R-:W-:Y:S01]  /*4990*/  UMOV UR44, UR36 ;  /* 0x00000024002c7c82 */ /* 0x000fe20008000000 */
[----:B------:R-:W-:Y:S01]  /*49a0*/  @!UP1 UIADD3 UR10, UPT, UPT, UR42, 0x40, URZ ;  /* 0x000000402a0a9890 */ /* 0x000fe2000fffe0ff */
[----:B------:R-:W-:Y:S01]  /*49b0*/  @!P4 IADD3 R9, P0, PT, R36, 0x580, RZ ;  /* 0x000005802409c810 */ /* 0x000fe20007f1e0ff */
[----:B------:R-:W-:Y:S01]  /*49c0*/  UMOV UR11, UR43 ;  /* 0x0000002b000b7c82 */ /* 0x000fe20008000000 */
[----:B------:R-:W-:Y:S01]  /*49d0*/  UMOV UR12, UR36 ;  /* 0x00000024000c7c82 */ /* 0x000fe20008000000 */
[----:B------:R-:W-:Y:S01]  /*49e0*/  IMAD.U32 R10, RZ, RZ, UR9 ;  /* 0x00000009ff0a7e24 */ /* 0x000fe2000f8e00ff */
[----:B------:R-:W-:Y:S01]  /*49f0*/  UMOV UR9, UR41 ;  /* 0x0000002900097c82 */ /* 0x000fe20008000000 */
[----:B------:R-:W-:Y:S01]  /*4a00*/  IMAD.U32 R11, RZ, RZ, UR8 ;  /* 0x00000008ff0b7e24 */ /* 0x000fe2000f8e00ff */
[----:B------:R-:W-:Y:S02]  /*4a10*/  @!UP1 UIADD3 UR8, UPT, UPT, UR7, 0xa00, URZ ;  /* 0x00000a0007089890 */ /* 0x000fe4000fffe0ff */
[----:B------:R-:W-:Y:S01]  /*4a20*/  @!P4 R2UR UR18, R10 ;  /* 0x000000000a12c2ca */ /* 0x000fe200000e0000 */
[----:B------:R-:W-:Y:S01]  /*4a30*/  VOTEU.ALL UP1, P4 ;  /* 0x0000000000ff7886 */ /* 0x000fe20002020000 */
[----:B------:R-:W-:Y:S01]  /*4a40*/  @!P4 R2UR UR19, R11 ;  /* 0x000000000b13c2ca */ /* 0x000fe200000e0000 */
[----:B------:R-:W-:Y:S11]  /*4a50*/  UPRMT UR14, UR37, 0x654, UR41 ;  /* 0x00000654250e7896 */ /* 0x000ff60008000029 */
[----:B------:R-:W-:Y:S01]  /*4a60*/  @!UPT UIADD3 URZ, UPT, UPT, URZ, URZ, URZ ;  /* 0x000000fffffff290 */ /* 0x000fe2000fffe0ff */
[----:B------:R2:W-:Y:S01]  /*4a70*/  @!UP2 UTMALDG.3D [UR40], [UR18], desc[UR16] ;  /* 0x000010281200a5b4 */ /* 0x0005e20008011000 */
[----:B------:R2:W-:Y:S01]  /*4a80*/  @!UP1 UTMALDG.3D [UR8], [UR18], desc[UR16] ;  /* 0x00001008120095b4 */ /* 0x0005e20008011000 */
[----:B------:R4:W-:Y:S01]  /*4a90*/  @!P4 SYNCS.ARRIVE.TRANS64.RED.A0TR RZ, [UR7+0x50], R0 ;  /* 0x00005000ffffc9a7 */ /* 0x0009e20008300407 */
[----:B------:R-:W-:Y:S01]  /*4aa0*/  SYNCS.ARRIVE.TRANS64.RED.A1T0 RZ, [UR14], RZ ;  /* 0x000000ffffff79a7 */ /* 0x000fe2000810040e */
[----:B----4-:R-:W-:Y:S01]  /*4ab0*/  @!P4 IMAD.X R0, RZ, RZ, R37, P0 ;  /* 0x000000ffff00c224 */ /* 0x010fe200000e0625 */
[----:B------:R-:W4:Y:S02]  /*4ac0*/  SYNCS.PHASECHK.TRANS64.TRYWAIT P2, [UR7+0x78], R12 ;  /* 0x0000780cff0075a7 */ /* 0x000f240008041107 */
[----:B--2-4-:R-:W-:Y:S05]  /*4ad0*/  @!P2 BRA `(.L_x_94) ;  /* 0x000000440088a947 */ /* 0x014fea0003800000 */
.L_x_187:
        /* <DEDUP_REMOVED lines=8> */
[----:B------:R-:W-:Y:S01]  /*4b60*/  @!UP1 UIADD3 UR32, UPT, UPT, UR7, 0x1200, URZ ;  /* 0x0000120007209890 */ /* 0x000fe2000fffe0ff */
[----:B------:R-:W-:Y:S01]  /*4b70*/  @!P4 IADD3 R21, P0, PT, R36, 0x580, RZ ;  /* 0x000005802415c810 */ /* 0x000fe20007f1e0ff */
[----:B------:R-:W-:Y:S01]  /*4b80*/  UMOV UR35, UR43 ;  /* 0x0000002b00237c82 */ /* 0x000fe20008000000 */
[----:B------:R-:W-:Y:S02]  /*4b90*/  @!UP1 UIADD3 UR10, UPT, UPT, UR42, 0x50, URZ ;  /* 0x000000502a0a9890 */ /* 0x000fe4000fffe0ff */
[----:B------:R-:W-:Y:S01]  /*4ba0*/  IMAD.U32 R10, RZ, RZ, UR9 ;  /* 0x00000009ff0a7e24 */ /* 0x000fe2000f8e00ff */
[----:B------:R-:W-:Y:S01]  /*4bb0*/  UMOV UR9, UR33 ;  /* 0x0000002100097c82 */ /* 0x000fe20008000000 */
[----:B------:R-:W-:Y:S01]  /*4bc0*/  IMAD.U32 R11, RZ, RZ, UR8 ;  /* 0x00000008ff0b7e24 */ /* 0x000fe2000f8e00ff */
[----:B------:R-:W-:Y:S01]  /*4bd0*/  @!UP1 UIADD3 UR8, UPT, UPT, UR7, 0x1a00, URZ ;  /* 0x00001a0007089890 */ /* 0x000fe2000fffe0ff */
[----:B------:R-:W-:Y:S01]  /*4be0*/  @!P4 IMAD.X R20, RZ, RZ, R37, P0 ;  /* 0x000000ffff14c224 */ /* 0x000fe200000e0625 */
[----:B------:R-:W-:Y:S01]  /*4bf0*/  @!P4 R2UR UR18, R10 ;  /* 0x000000000a12c2ca */ /* 0x000fe200000e0000 */
[----:B------:R-:W-:Y:S01]  /*4c00*/  VOTEU.ALL UP1, P4 ;  /* 0x0000000000ff7886 */ /* 0x000fe20002020000 */
[----:B------:R-:W-:Y:S01]  /*4c10*/  @!P4 R2UR UR19, R11 ;  /* 0x000000000b13c2ca */ /* 0x000fe200000e0000 */
[----:B------:R-:W-:Y:S01]  /*4c20*/  UMOV UR11, UR43 ;  /* 0x0000002b000b7c82 */ /* 0x000fe20008000000 */
[----:B------:R-:W-:Y:S01]  /*4c30*/  UMOV UR12, UR36 ;  /* 0x00000024000c7c82 */ /* 0x000fe20008000000 */
[----:B------:R-:W-:Y:S10]  /*4c40*/  UPRMT UR14, UR37, 0x654, UR33 ;  /* 0x00000654250e7896 */ /* 0x000ff40008000021 */
[----:B------:R2:W-:Y:S01]  /*4c50*/  @!UP2 UTMALDG.3D [UR32], [UR18], desc[UR16] ;  /* 0x000010201200a5b4 */ /* 0x0005e20008011000 */
[----:B------:R2:W-:Y:S01]  /*4c60*/  @!UP1 UTMALDG.3D [UR8], [UR18], desc[UR16] ;  /* 0x00001008120095b4 */ /* 0x0005e20008011000 */
[----:B------:R2:W-:Y:S01]  /*4c70*/  @!P4 SYNCS.ARRIVE.TRANS64.RED.A0TR RZ, [UR7+0x58], R0 ;  /* 0x00005800ffffc9a7 */ /* 0x0005e20008300407 */
[----:B------:R-:W-:Y:S01]  /*4c80*/  SYNCS.ARRIVE.TRANS64.RED.A1T0 RZ, [UR14], RZ ;  /* 0x000000ffffff79a7 */ /* 0x000fe2000810040e */
[----:B------:R-:W4:Y:S02]  /*4c90*/  SYNCS.PHASECHK.TRANS64.TRYWAIT P2, [UR7+0x80], R12 ;  /* 0x0000800cff0075a7 */ /* 0x000f240008041107 */
[----:B--2-4-:R-:W-:Y:S05]  /*4ca0*/  @!P2 BRA `(.L_x_95) ;  /* 0x00000044002ca947 */ /* 0x014fea0003800000 */
.L_x_189:
[----:B------:R-:W2:Y:S01]  /*4cb0*/  LDC.64 R14, c[0x0][0xb10] ;  /* 0x0002c400ff0e7b82 */ /* 0x000ea20000000a00 */
[----:B------:R-:W-:Y:S01]  /*4cc0*/  @!P4 R2UR UR9, R21 ;  /* 0x000000001509c2ca */ /* 0x000fe200000e0000 */
[----:B------:R-:W-:Y:S01]  /*4cd0*/  VOTEU.ALL UP1, P4 ;  /* 0x0000000000ff7886 */ /* 0x000fe20002020000 */
[----:B------:R-:W-:Y:S01]  /*4ce0*/  @!P4 R2UR UR8, R20 ;  /* 0x000000001408c2ca */ /* 0x000fe200000e0000 */
[----:B------:R-:W-:Y:S01]  /*4cf0*/  VOTEU.ALL UP2, P4 ;  /* 0x0000000000ff7886 */ /* 0x000fe20002040000 */
[----:B------:R-:W-:Y:S03]  /*4d00*/  UMOV UR16, 0x0 ;  /* 0x0000000000107882 */ /* 0x000fe60000000000 */
[----:B------:R-:W4:Y:S01]  /*4d10*/  LDC.64 R10, c[0x0][0xb18] ;  /* 0x0002c600ff0a7b82 */ /* 0x000f220000000a00 */
[----:B------:R-:W-:Y:S01]  /*4d20*/  @!UP1 UIADD3 UR26, UPT, UPT, UR42, 0x20, URZ ;  /* 0x000000202a1a9890 */ /* 0x000fe2000fffe0ff */
[----:B------:R-:W-:Y:S01]  /*4d30*/  @P3 SHF.R.U32.HI R24, RZ, 0x10, R29 ;  /* 0x00000010ff183819 */ /* 0x000fe2000001161d */
[----:B------:R-:W-:Y:S01]  /*4d40*/  @!UP1 UIADD3 UR24, UPT, UPT, UR7, 0x2200, URZ ;  /* 0x0000220007189890 */ /* 0x000fe2000fffe0ff */
[----:B------:R-:W-:Y:S01]  /*4d50*/  VIADD R27, R27, 0x1 ;  /* 0x000000011b1b7836 */ /* 0x000fe20000000000 */
[----:B------:R-:W-:Y:S03]  /*4d60*/  UMOV UR17, 0x10000000 ;  /* 0x1000000000117882 */ /* 0x000fe60000000000 */
[----:B------:R-:W5:Y:S01]  /*4d70*/  @!P1 LDC R0, c[0x0][0xb20] ;  /* 0x0002c800ff009b82 */ /* 0x000f620000000800 */
[----:B------:R-:W-:Y:S01]  /*4d80*/  UMOV UR27, UR43 ;  /* 0x0000002b001b7c82 */ /* 0x000fe20008000000 */
[----:B------:R-:W-:Y:S01]  /*4d90*/  IMAD.U32 R20, RZ, RZ, UR9 ;  /* 0x00000009ff147e24 */ /* 0x000fe2000f8e00ff */
[----:B------:R-:W-:Y:S05]  /*4da0*/  UMOV UR28, UR36 ;  /* 0x00000024001c7c82 */ /* 0x000fea0008000000 */
[----:B-1----:R-:W1:Y:S01]  /*4db0*/  @!P1 LDC R3, c[0x0][0xb0c] ;  /* 0x0002c300ff039b82 */ /* 0x002e620000000800 */
[----:B------:R-:W-:Y:S01]  /*4dc0*/  IMAD.U32 R21, RZ, RZ, UR8 ;  /* 0x00000008ff157e24 */ /* 0x000fe2000f8e00ff */
[----:B------:R-:W-:Y:S01]  /*4dd0*/  @!UP1 UIADD3 UR10, UPT, UPT, UR42, 0x60, URZ ;  /* 0x000000602a0a9890 */ /* 0x000fe2000fffe0ff */
[----:B------:R-:W-:Y:S01]  /*4de0*/  @!P4 R2UR UR18, R20 ;  /* 0x000000001412c2ca */ /* 0x000fe200000e0000 */
[----:B------:R-:W-:Y:S01]  /*4df0*/  @!UP1 UIADD3 UR8, UPT, UPT, UR7, 0x2a00, URZ ;  /* 0x00002a0007089890 */ /* 0x000fe2000fffe0ff */
[----:B------:R-:W-:Y:S01]  /*4e00*/  @!P4 IMAD.MOV.U32 R20, RZ, RZ, 0x1000 ;  /* 0x00001000ff14c424 */ /* 0x000fe200078e00ff */
[----:B------:R-:W-:Y:S01]  /*4e10*/  @!P4 R2UR UR19, R21 ;  /* 0x000000001513c2ca */ /* 0x000fe200000e0000 */
[----:B------:R-:W-:Y:S01]  /*4e20*/  VOTEU.ALL UP1, P4 ;  /* 0x0000000000ff7886 */ /* 0x000fe20002020000 */
[----:B------:R-:W-:Y:S01]  /*4e30*/  UMOV UR9, UR25 ;  /* 0x0000001900097c82 */ /* 0x000fe20008000000 */
[----:B------:R-:W-:Y:S01]  /*4e40*/  UMOV UR11, UR43 ;  /* 0x0000002b000b7c82 */ /* 0x000fe20008000000 */
[----:B------:R-:W-:Y:S01]  /*4e50*/  UMOV UR12, UR36 ;  /* 0x00000024000c7c82 */ /* 0x000fe20008000000 */
[----:B------:R-:W-:Y:S08]  /*4e60*/  UPRMT UR14, UR37, 0x654, UR25 ;  /* 0x00000654250e7896 */ /* 0x000ff00008000019 */
[----:B------:R1:W-:Y:S02]  /*4e70*/  @!UP2 UTMALDG.3D [UR24], [UR18], desc[UR16] ;  /* 0x000010181200a5b4 */ /* 0x0003e40008011000 */
[----:B-1----:R-:W-:Y:S01]  /*4e80*/  @!P1 ISETP.NE.AND P2, PT, R3, 0x1, PT ;  /* 0x000000010300980c */ /* 0x002fe20003f45270 */
[C---:B--2---:R-:W-:Y:S01]  /*4e90*/  @!P1 IMAD.HI.U32 R14, R13.reuse, R14, RZ ;  /* 0x0000000e0d0e9227 */ /* 0x044fe200078e00ff */
[----:B----4-:R-:W-:Y:S01]  /*4ea0*/  @!P1 ISETP.NE.AND P0, PT, R10, 0x1, PT ;  /* 0x000000010a00980c */ /* 0x010fe20003f05270 */
[----:B------:R1:W-:Y:S01]  /*4eb0*/  @!UP1 UTMALDG.3D [UR8], [UR18], desc[UR16] ;  /* 0x00001008120095b4 */ /* 0x0003e20008011000 */
[----:B------:R1:W-:Y:S01]  /*4ec0*/  @!P4 SYNCS.ARRIVE.TRANS64.RED.A0TR RZ, [UR7+0x60], R20 ;  /* 0x00006014ffffc9a7 */ /* 0x0003e20008300407 */
[C---:B------:R-:W-:Y:S01]  /*4ed0*/  @!P1 IMAD.HI.U32 R11, R8.reuse, R11, RZ ;  /* 0x0000000b080b9227 */ /* 0x040fe200078e00ff */
[----:B------:R-:W-:Y:S04]  /*4ee0*/  @!P1 SHF.R.U32.HI R14, RZ, R15, R14 ;  /* 0x0000000fff0e9219 */ /* 0x000fe8000001160e */
[----:B-----5:R-:W-:Y:S02]  /*4ef0*/  @!P1 SHF.R.U32.HI R9, RZ, R0, R11 ;  /* 0x00000000ff099219 */ /* 0x020fe4000001160b */
[----:B------:R-:W-:Y:S02]  /*4f00*/  @!P1 SEL R14, R13, R14, !P2 ;  /* 0x0000000e0d0e9207 */ /* 0x000fe40005000000 */
[----:B------:R-:W-:Y:S05]  /*4f10*/  @!P1 SEL R9, R8, R9, !P0 ;  /* 0x0000000908099207 */ /* 0x000fea0004000000 */
[----:B------:R-:W-:Y:S01]  /*4f20*/  @!P1 IMAD.IADD R0, R9, 0x1, -R14 ;  /* 0x0000000109009824 */ /* 0x000fe200078e0a0e */
[----:B------:R-:W-:Y:S01]  /*4f30*/  SYNCS.ARRIVE.TRANS64.RED.A1T0 RZ, [UR14], RZ ;  /* 0x000000ffffff79a7 */ /* 0x000fe2000810040e */
[----:B------:R-:W-:Y:S02]  /*4f40*/  @!P1 IMAD.IADD R9, R14, 0x1, -R9 ;  /* 0x000000010e099824 */ /* 0x000fe400078e0a09 */
[----:B------:R-:W-:Y:S02]  /*4f50*/  @!P1 IMAD R13, R0, R3, R13 ;  /* 0x00000003000d9224 */ /* 0x000fe400078e020d */
[----:B------:R-:W-:Y:S01]  /*4f60*/  @!P1 IMAD R8, R9, R10, R8 ;  /* 0x0000000a09089224 */ /* 0x000fe200078e0208 */
[----:B------:R-:W2:Y:S02]  /*4f70*/  SYNCS.PHASECHK.TRANS64.TRYWAIT P5, [UR7+0x88], R12 ;  /* 0x0000880cff0075a7 */ /* 0x000ea400080a1107 */
[----:B-12---:R-:W-:Y:S05]  /*4f80*/  @!P5 BRA `(.L_x_96) ;  /* 0x00000040008cd947 */ /* 0x006fea0003800000 */
.L_x_191:
[----:B-1----:R-:W-:Y:S01]  /*4f90*/  @!P4 IADD3 R3, P0, PT, R36, 0x580, RZ ;  /* 0x000005802403c810 */ /* 0x002fe20007f1e0ff */
[----:B------:R-:W-:Y:S01]  /*4fa0*/  VOTEU.ALL UP1, P4 ;  /* 0x0000000000ff7886 */ /* 0x000fe20002020000 */
[----:B------:R-:W-:Y:S01]  /*4fb0*/  VOTEU.ALL UP2, P4 ;  /* 0x0000000000ff7886 */ /* 0x000fe20002040000 */
[----:B------:R-:W-:Y:S01]  /*4fc0*/  UMOV UR14, 0x0 ;  /* 0x00000000000e7882 */ /* 0x000fe20000000000 */
[----:B------:R-:W-:Y:S01]  /*4fd0*/  @!P4 R2UR UR9, R3 ;  /* 0x000000000309c2ca */ /* 0x000fe200000e0000 */
[----:B------:R-:W-:Y:S01]  /*4fe0*/  @!P4 IMAD.X R0, RZ, RZ, R37, P0 ;  /* 0x000000ffff00c224 */ /* 0x000fe200000e0625 */
[----:B------:R-:W-:Y:S01]  /*4ff0*/  @!UP1 UIADD3 UR17, UPT, UPT, UR7, 0x68, URZ ;  /* 0x0000006807119890 */ /* 0x000fe2000fffe0ff */
[----:B------:R-:W-:Y:S01]  /*5000*/  ISETP.NE.AND P0, PT, R27, 0x2, PT ;  /* 0x000000021b00780c */ /* 0x000fe20003f05270 */
[----:B------:R-:W-:Y:S01]  /*5010*/  @!UP1 UIADD3 UR18, UPT, UPT, UR42, 0x30, URZ ;  /* 0x000000302a129890 */ /* 0x000fe2000fffe0ff */
[----:B------:R-:W-:Y:S01]  /*5020*/  LOP3.LUT R32, R32, 0x1, RZ, 0x3c, !PT ;  /* 0x0000000120207812 */ /* 0x000fe200078e3cff */
[----:B------:R-:W-:Y:S01]  /*5030*/  @!UP1 UIADD3 UR16, UPT, UPT, UR7, 0x3200, URZ ;  /* 0x0000320007109890 */ /* 0x000fe2000fffe0ff */
[----:B------:R-:W-:Y:S01]  /*5040*/  @!P4 R2UR UR8, R0 ;  /* 0x000000000008c2ca */ /* 0x000fe200000e0000 */
[----:B------:R-:W-:Y:S01]  /*5050*/  UMOV UR15, 0x10000000 ;  /* 0x10000000000f7882 */ /* 0x000fe20000000000 */
[----:B------:R-:W-:Y:S01]  /*5060*/  UMOV UR19, UR43 ;  /* 0x0000002b00137c82 */ /* 0x000fe20008000000 */
[----:B------:R-:W-:Y:S01]  /*5070*/  UMOV UR20, UR36 ;  /* 0x0000002400147c82 */ /* 0x000fe20008000000 */
[----:B------:R-:W-:Y:S01]  /*5080*/  @!UP1 UIADD3 UR10, UPT, UPT, UR42, 0x70, URZ ;  /* 0x000000702a0a9890 */ /* 0x000fe2000fffe0ff */
[----:B------:R-:W-:Y:S01]  /*5090*/  SEL R0, RZ, 0x1, P0 ;  /* 0x00000001ff007807 */ /* 0x000fe20000000000 */
[----:B------:R-:W-:Y:S01]  /*50a0*/  IMAD.U32 R10, RZ, RZ, UR9 ;  /* 0x00000009ff0a7e24 */ /* 0x000fe2000f8e00ff */
[----:B------:R-:W-:Y:S01]  /*50b0*/  UMOV UR11, UR43 ;  /* 0x0000002b000b7c82 */ /* 0x000fe20008000000 */
[----:B------:R-:W-:Y:S01]  /*50c0*/  UMOV UR12, UR36 ;  /* 0x00000024000c7c82 */ /* 0x000fe20008000000 */
[----:B------:R-:W-:Y:S01]  /*50d0*/  UMOV UR9, UR17 ;  /* 0x0000001100097c82 */ /* 0x000fe20008000000 */
[----:B------:R-:W-:Y:S01]  /*50e0*/  @P3 R2UR UR36, R24 ;  /* 0x00000000182432ca */ /* 0x000fe200000e0000 */
[----:B------:R-:W-:Y:S01]  /*50f0*/  IMAD.IADD R20, R8, 0x1, R58 ;  /* 0x0000000108147824 */ /* 0x000fe200078e023a */
[----:B------:R-:W-:Y:S01]  /*5100*/  @!P4 R2UR UR22, R10 ;  /* 0x000000000a16c2ca */ /* 0x000fe200000e0000 */
[----:B------:R-:W-:Y:S01]  /*5110*/  IMAD.U32 R11, RZ, RZ, UR8 ;  /* 0x00000008ff0b7e24 */ /* 0x000fe2000f8e00ff */
[----:B------:R-:W-:Y:S01]  /*5120*/  @!UP1 UIADD3 UR8, UPT, UPT, UR7, 0x3a00, URZ ;  /* 0x00003a0007089890 */ /* 0x000fe2000fffe0ff */
[----:B------:R-:W-:Y:S01]  /*5130*/  LOP3.LUT R25, R25, R0, RZ, 0x3c, !PT ;  /* 0x0000000019197212 */ /* 0x000fe200078e3cff */
[----:B------:R-:W-:Y:S01]  /*5140*/  VOTEU.ALL UP1, P4 ;  /* 0x0000000000ff7886 */ /* 0x000fe20002020000 */
[----:B------:R-:W-:Y:S01]  /*5150*/  IMAD.IADD R21, R13, 0x1, R60 ;  /* 0x000000010d157824 */ /* 0x000fe200078e023c */
[----:B------:R-:W-:Y:S02]  /*5160*/  @!P4 R2UR UR23, R11 ;  /* 0x000000000b17c2ca */ /* 0x000fe400000e0000 */
[----:B------:R-:W-:Y:S11]  /*5170*/  SEL R27, R27, RZ, P0 ;  /* 0x000000ff1b1b7207 */ /* 0x000ff60000000000 */
[----:B------:R2:W-:Y:S01]  /*5180*/  @!UP2 UTMALDG.3D [UR16], [UR22], desc[UR14] ;  /* 0x00000e101600a5b4 */ /* 0x0005e20008011000 */
[----:B------:R2:W-:Y:S01]  /*5190*/  @!UP1 UTMALDG.3D [UR8], [UR22], desc[UR14] ;  /* 0x00000e08160095b4 */ /* 0x0005e20008011000 */
[----:B------:R2:W-:Y:S01]  /*51a0*/  @!P4 SYNCS.ARRIVE.TRANS64.RED.A0TR RZ, [UR7+0x68], R23 ;  /* 0x00006817ffffc9a7 */ /* 0x0005e20008300407 */
[----:B------:R-:W-:Y:S01]  /*51b0*/  UPLOP3.LUT UP1, UPT, UPT, UPT, UPT, 0x80, 0x8 ;  /* 0x000000000008789c */ /* 0x000fe20003f2f070 */
[----:B------:R-:W-:Y:S01]  /*51c0*/  SYNCS.ARRIVE.TRANS64.RED.A1T0 RZ, [UR13], RZ ;  /* 0x000000ffffff79a7 */ /* 0x000fe2000810040d */
[----:B------:R-:W-:Y:S09]  /*51d0*/  @P3 BRA `(.L_x_97) ;  /* 0xfffffff000303947 */ /* 0x000ff2000383ffff */
[----:B------:R-:W-:-:S04]  /*51e0*/  SHF.L.U32 R3, R32, 0x1f, RZ ;  /* 0x0000001f20037819 */ /* 0x000fc800000006ff */
[----:B------:R-:W1:Y:S02]  /*51f0*/  SYNCS.PHASECHK.TRANS64.TRYWAIT P0, [UR7+0x70], R3 ;  /* 0x00007003ff0075a7 */ /* 0x000e640008001107 */
[----:B-1----:R-:W-:Y:S05]  /*5200*/  @!P0 BRA `(.L_x_98) ;  /* 0x0000004000048947 */ /* 0x002fea0003800000 */
.L_x_193:
[----:B------:R-:W4:Y:S02]  /*5210*/  SYNCS.PHASECHK.TRANS64.TRYWAIT P0, [UR7+0x78], R3 ;  /* 0x00007803ff0075a7 */ /* 0x000f240008001107 */
[----:B----4-:R-:W-:Y:S05]  /*5220*/  @!P0 BRA `(.L_x_99) ;  /* 0x0000004000148947 */ /* 0x010fea0003800000 */
.L_x_195:
[----:B------:R-:W4:Y:S02]  /*5230*/  SYNCS.PHASECHK.TRANS64.TRYWAIT P0, [UR7+0x80], R3 ;  /* 0x00008003ff0075a7 */ /* 0x000f240008001107 */
[----:B----4-:R-:W-:Y:S05]  /*5240*/  @!P0 BRA `(.L_x_100) ;  /* 0x0000004000248947 */ /* 0x010fea0003800000 */
.L_x_197:
[----:B-1----:R-:W-:-:S07]  /*5250*/  MOV R0, UR7 ;  /* 0x0000000700007c02 */ /* 0x002fce0008000f00 */
.L_x_101:
[----:B-1----:R-:W-:-:S04]  /*5260*/  SHF.L.U32 R3, R32, 0x1f, RZ ;  /* 0x0000001f20037819 */ /* 0x002fc800000006ff */
[----:B------:R1:W4:Y:S03]  /*5270*/  SYNCS.PHASECHK.TRANS64.TRYWAIT P0, [R0+URZ+0x88], R3 ;  /* 0x00008803000075a7 */ /* 0x00032600080011ff */
[----:B----4-:R-:W-:Y:S05]  /*5280*/  @!P0 NANOSLEEP.SYNCS 0x989680 ;  /* 0x009896800000895d */ /* 0x010fea0003900000 */
[----:B------:R-:W4:Y:S02]  /*5290*/  @!P0 SYNCS.PHASECHK.TRANS64 P0, [R0+URZ+0x88], R3 ;  /* 0x00008803000085a7 */ /* 0x000f2400080010ff */
[----:B--2-4-:R-:W-:Y:S05]  /*52a0*/  @P0 EXIT ;  /* 0x000000000000094d */ /* 0x014fea0003800000 */
[----:B------:R-:W-:Y:S05]  /*52b0*/  BRA `(.L_x_101) ;  /* 0xfffffffc00e87947 */ /* 0x000fea000383ffff */
.L_x_86:
[----:B------:R-:W-:-:S06]  /*52c0*/  UISETP.GE.AND UP1, UPT, UR10, 0x4, UPT ;  /* 0x000000040a00788c */ /* 0x000fcc000bf26270 */
[----:B------:R-:W-:-:S13]  /*52d0*/  PLOP3.LUT P0, PT, PT, PT, UP1, 0x80, 0x8 ;  /* 0x000000000008781c */ /* 0x000fda0003f0f018 */
[----:B------:R-:W-:Y:S05]  /*52e0*/  @!P0 EXIT ;  /* 0x000000000000894d */ /* 0x000fea0003800000 */
[----:B------:R-:W-:Y:S01]  /*52f0*/  BAR.SYNC.DEFER_BLOCKING 0x6, 0xa0 ;  /* 0x0182800000007b1d */ /* 0x000fe20000010000 */
[----:B------:R-:W-:Y:S02]  /*5300*/  IMAD.SHL.U32 R4, R66, 0x200000, RZ ;  /* 0x0020000042047824 */ /* 0x000fe400078e00ff */
[----:B------:R-:W-:Y:S02]  /*5310*/  HFMA2 R71, -RZ, RZ, 0, 5.9604644775390625e-08 ;  /* 0x00000001ff477431 */ /* 0x000fe400000001ff */
[C---:B------:R-:W-:Y:S01]  /*5320*/  IMAD.SHL.U32 R65, R72.reuse, 0x10, RZ ;  /* 0x0000001048417824 */ /* 0x040fe200078e00ff */
[----:B------:R-:W-:Y:S01]  /*5330*/  MOV R69, RZ ;  /* 0x000000ff00457202 */ /* 0x000fe20000000f00 */
[----:B------:R-:W-:Y:S01]  /*5340*/  IMAD.U32 R33, R72, 0x10000, RZ ;  /* 0x0001000048217824 */ /* 0x000fe200078e00ff */
[----:B------:R-:W-:Y:S01]  /*5350*/  UMOV UR48, 0x400 ;  /* 0x0000040000307882 */ /* 0x000fe20000000000 */
[----:B------:R-:W1:Y:S01]  /*5360*/  LDC R63, c[0x0][0x370] ;  /* 0x0000dc00ff3f7b82 */ /* 0x000e620000000800 */
[----:B------:R-:W-:Y:S01]  /*5370*/  ULEA UR48, UR37, UR48, 0x18 ;  /* 0x0000003025307291 */ /* 0x000fe2000f8ec0ff */
[----:B------:R-:W-:Y:S01]  /*5380*/  LOP3.LUT R4, R4, 0x200000, RZ, 0xc0, !PT ;  /* 0x0020000004047812 */ /* 0x000fe200078ec0ff */
[----:B------:R-:W-:Y:S01]  /*5390*/  IMAD.SHL.U32 R64, R72, 0x2, RZ ;  /* 0x0000000248407824 */ /* 0x000fe200078e00ff */
[C---:B------:R-:W-:Y:S01]  /*53a0*/  LOP3.LUT R5, R65.reuse, 0x40, RZ, 0xc0, !PT ;  /* 0x0000004041057812 */ /* 0x040fe200078ec0ff */
[----:B------:R-:W-:Y:S01]  /*53b0*/  IMAD.SHL.U32 R3, R66, 0x200, RZ ;  /* 0x0000020042037824 */ /* 0x000fe200078e00ff */
[----:B------:R-:W-:Y:S01]  /*53c0*/  LOP3.LUT R2, R65, 0x5b0, RZ, 0xc0, !PT ;  /* 0x000005b041027812 */ /* 0x000fe200078ec0ff */
[----:B------:R-:W-:Y:S01]  /*53d0*/  UIADD3 UR4, UPT, UPT, UR48, 0x200, URZ ;  /* 0x0000020030047890 */ /* 0x000fe2000fffe0ff */
[----:B------:R-:W2:Y:S01]  /*53e0*/  LDC R28, c[0x0][0xb0c] ;  /* 0x0002c300ff1c7b82 */ /* 0x000ea20000000800 */
[----:B------:R-:W-:Y:S01]  /*53f0*/  LOP3.LUT R33, R4, 0x400000, R33, 0xf8, !PT ;  /* 0x0040000004217812 */ /* 0x000fe200078ef821 */
[----:B------:R-:W-:Y:S01]  /*5400*/  IMAD.MOV.U32 R30, RZ, RZ, RZ ;  /* 0x000000ffff1e7224 */ /* 0x000fe200078e00ff */
[----:B------:R-:W-:Y:S01]  /*5410*/  LOP3.LUT R64, R5, 0x8, R64, 0xf8, !PT ;  /* 0x0000000805407812 */ /* 0x000fe200078ef840 */
[----:B------:R-:W-:Y:S01]  /*5420*/  IMAD.MOV.U32 R70, RZ, RZ, RZ ;  /* 0x000000ffff467224 */ /* 0x000fe200078e00ff */
[----:B------:R-:W-:Y:S01]  /*5430*/  LOP3.LUT R3, R2, 0x200, R3, 0xf8, !PT ;  /* 0x0000020002037812 */ /* 0x000fe200078ef803 */
[----:B------:R-:W-:Y:S01]  /*5440*/  IMAD.MOV.U32 R76, RZ, RZ, RZ ;  /* 0x000000ffff4c7224 */ /* 0x000fe200078e00ff */
[----:B------:R-:W-:Y:S01]  /*5450*/  LOP3.LUT P0, RZ, R65, 0x40, RZ, 0xc0, !PT ;  /* 0x0000004041ff7812 */ /* 0x000fe2000780c0ff */
[----:B------:R-:W3:Y:S01]  /*5460*/  LDC R61, c[0x0][0xb20] ;  /* 0x0002c800ff3d7b82 */ /* 0x000ee20000000800 */
[----:B------:R-:W4:Y:S01]  /*5470*/  LDS R0, [UR48+0x150] ;  /* 0x00015030ff007984 */ /* 0x000f220008000800 */
[----:B------:R-:W-:Y:S01]  /*5480*/  LOP3.LUT R64, R3, R64, RZ, 0xfc, !PT ;  /* 0x0000004003407212 */ /* 0x000fe200078efcff */
[----:B------:R-:W-:Y:S01]  /*5490*/  IMAD.U32 R67, RZ, RZ, UR4 ;  /* 0x00000004ff437e24 */ /* 0x000fe2000f8e00ff */
[----:B------:R-:W-:Y:S01]  /*54a0*/  LOP3.LUT R72, R72, 0x60, RZ, 0xc0, !PT ;  /* 0x0000006048487812 */ /* 0x000fe200078ec0ff */
[----:B------:R-:W1:Y:S03]  /*54b0*/  LDCU.64 UR52, c[0x0][0x348] ;  /* 0x00006900ff3477ac */ /* 0x000e660008000a00 */
[----:B------:R-:W1:Y:S01]  /*54c0*/  LDC R27, c[0x0][0xb30] ;  /* 0x0002cc00ff1b7b82 */ /* 0x000e620000000800 */
[----:B------:R-:W1:Y:S01]  /*54d0*/  LDCU.64 UR38, c[0x0][0x888] ;  /* 0x00011100ff2677ac */ /* 0x000e620008000a00 */
[----:B------:R-:W1:Y:S06]  /*54e0*/  LDCU.64 UR44, c[0x0][0x890] ;  /* 0x00011200ff2c77ac */ /* 0x000e6c0008000a00 */
[----:B------:R-:W1:Y:S01]  /*54f0*/  LDC.64 R56, c[0x0][0xb10] ;  /* 0x0002c400ff387b82 */ /* 0x000e620000000a00 */
[----:B------:R-:W-:Y:S01]  /*5500*/  UMOV UR49, URZ ;  /* 0x000000ff00317c82 */ /* 0x000fe20008000000 */
[----:B------:R-:W-:-:S06]  /*5510*/  UMOV UR51, URZ ;  /* 0x000000ff00337c82 */ /* 0x000fcc0008000000 */
[----:B------:R-:W1:Y:S08]  /*5520*/  LDC.64 R24, c[0x0][0xb18] ;  /* 0x0002c600ff187b82 */ /* 0x000e700000000a00 */
[----:B------:R-:W1:Y:S08]  /*5530*/  LDC.64 R22, c[0x0][0xb28] ;  /* 0x0002ca00ff167b82 */ /* 0x000e700000000a00 */
[----:B------:R-:W1:Y:S01]  /*5540*/  LDC.64 R54, c[0x0][0x8b0] ;  /* 0x00022c00ff367b82 */ /* 0x000e620000000a00 */
[----:B----4-:R-:W-:Y:S01]  /*5550*/  IMAD.IADD R33, R0, 0x1, R33 ;  /* 0x0000000100217824 */ /* 0x010fe200078e0221 */
[----:B------:R-:W-:-:S06]  /*5560*/  P2R R0, PR, RZ, 0x1 ;  /* 0x00000001ff007803 */ /* 0x000fcc0000000000 */
[----:B------:R-:W4:Y:S08]  /*5570*/  LDC.64 R52, c[0x0][0x8a8] ;  /* 0x00022a00ff347b82 */ /* 0x000f300000000a00 */
[----:B--23--:R-:W1:Y:S02]  /*5580*/  LDC R62, c[0x0][0x374] ;  /* 0x0000dd00ff3e7b82 */ /* 0x00ce640000000800 */
.L_x_145:
[C---:B------:R-:W-:Y:S02]  /*5590*/  LEA R0, R76.reuse, UR48, 0x3 ;  /* 0x000000304c007c11 */ /* 0x040fe4000f8e18ff */
[----:B------:R-:W-:Y:S02]  /*55a0*/  SHF.L.U32 R3, R69, 0x1f, RZ ;  /* 0x0000001f45037819 */ /* 0x000fe400000006ff */
[----:B------:R-:W-:Y:S02]  /*55b0*/  LEA R16, R76, UR48, 0x4 ;  /* 0x000000304c107c11 */ /* 0x000fe4000f8e20ff */
[----:B--2---:R-:W2:Y:S02]  /*55c0*/  SYNCS.PHASECHK.TRANS64.TRYWAIT P0, [R0+URZ+0xa0], R3 ;  /* 0x0000a003000075a7 */ /* 0x004ea400080011ff */
[----:B--2---:R-:W-:Y:S05]  /*55d0*/  @!P0 BRA `(.L_x_102) ;  /* 0x0000003c00588947 */ /* 0x004fea0003800000 */
.L_x_198:
[----:B------:R-:W3:Y:S01]  /*55e0*/  LDC.64 R12, c[0x0][0xb10] ;  /* 0x0002c400ff0c7b82 */ /* 0x000ee20000000a00 */
[----:B------:R-:W4:Y:S01]  /*55f0*/  LDS.128 R16, [R16+0x130] ;  /* 0x0001300010107984 */ /* 0x000f220000000c00 */
[----:B-1----:R-:W-:Y:S01]  /*5600*/  ISETP.NE.AND P1, PT, R27, 0x1, PT ;  /* 0x000000011b00780c */ /* 0x002fe20003f25270 */
[----:B--2---:R-:W-:Y:S01]  /*5610*/  VIADD R0, R0, 0xb0 ;  /* 0x000000b000007836 */ /* 0x004fe20000000000 */
[----:B------:R-:W-:Y:S04]  /*5620*/  ISETP.GE.AND P0, PT, R26, 0x1, PT ;  /* 0x000000011a00780c */ /* 0x000fe80003f06270 */
[----:B------:R-:W1:Y:S01]  /*5630*/  LDC.64 R10, c[0x0][0xb18] ;  /* 0x0002c600ff0a7b82 */ /* 0x000e620000000a00 */
[----:B------:R-:W-:Y:S01]  /*5640*/  PRMT R0, RZ, 0x654, R0 ;  /* 0x00000654ff007816 */ /* 0x000fe20000000000 */
[----:B------:R-:W-:Y:S01]  /*5650*/  @!PT LDS RZ, [RZ] ;  /* 0x00000000fffff984 */ /* 0x000fe20000000800 */
[----:B------:R-:W-:Y:S01]  /*5660*/  @!PT LDS RZ, [RZ] ;  /* 0x00000000fffff984 */ /* 0x000fe20000000800 */
[----:B------:R-:W-:Y:S01]  /*5670*/  @!PT LDS RZ, [RZ] ;  /* 0x00000000fffff984 */ /* 0x000fe20000000800 */
[----:B------:R-:W-:Y:S01]  /*5680*/  @!PT LDS RZ, [RZ] ;  /* 0x00000000fffff984 */ /* 0x000fe20000000800 */
[----:B------:R2:W-:Y:S06]  /*5690*/  MEMBAR.ALL.CTA ;  /* 0x0000000000007992 */ /* 0x0005ec0000008000 */
[----:B--2---:R-:W2:Y:S01]  /*56a0*/  FENCE.VIEW.ASYNC.S ;  /* 0x00000000000073c6 */ /* 0x004ea20000000000 */
[----:B------:R-:W1:Y:S08]  /*56b0*/  @!P1 LDC R14, c[0x0][0xb20] ;  /* 0x0002c800ff0e9b82 */ /* 0x000e700000000800 */
[----:B------:R-:W1:Y:S01]  /*56c0*/  @!P1 LDC R9, c[0x0][0xb0c] ;  /* 0x0002c300ff099b82 */ /* 0x000e620000000800 */
[----:B--2---:R2:W-:Y:S01]  /*56d0*/  SYNCS.ARRIVE.TRANS64.RED.A1T0 RZ, [R0+URZ], RZ ;  /* 0x000000ff00ff79a7 */ /* 0x0045e200081004ff */
[----:B----4-:R-:W-:Y:S04]  /*56e0*/  LOP3.LUT P4, RZ, R18, 0x1, RZ, 0xc0, !PT ;  /* 0x0000000112ff7812 */ /* 0x010fe8000788c0ff */
[----:B------:R-:W-:Y:S09]  /*56f0*/  P2R R73, PR, RZ, 0x10 ;  /* 0x00000010ff497803 */ /* 0x000ff20000000000 */
[----:B------:R-:W-:Y:S02]  /*5700*/  @P4 MOV R31, R16 ;  /* 0x00000010001f4202 */ /* 0x000fe40000000f00 */
[----:B------:R-:W-:Y:S01]  /*5710*/  @P4 LOP3.LUT R29, R17, 0xffff, RZ, 0xc0, !PT ;  /* 0x0000ffff111d4812 */ /* 0x000fe200078ec0ff */
[----:B--23--:R-:W-:Y:S06]  /*5720*/  @!P0 BRA `(.L_x_103) ;  /* 0x0000000000a48947 */ /* 0x00cfec0003800000 */
[----:B------:R-:W-:Y:S01]  /*5730*/  IMAD.HI.U32 R36, R62, R25, RZ ;  /* 0x000000193e247227 */ /* 0x000fe200078e00ff */
[----:B------:R-:W-:Y:S02]  /*5740*/  ISETP.NE.AND P0, PT, R24, 0x1, PT ;  /* 0x000000011800780c */ /* 0x000fe40003f05270 */
[----:B------:R-:W-:Y:S01]  /*5750*/  ISETP.NE.AND P2, PT, R26, 0x1, PT ;  /* 0x000000011a00780c */ /* 0x000fe20003f45270 */
[-C--:B------:R-:W-:Y:S01]  /*5760*/  IMAD.HI.U32 R34, R63, R56.reuse, RZ ;  /* 0x000000383f227227 */ /* 0x080fe200078e00ff */
[----:B------:R-:W-:Y:S02]  /*5770*/  SHF.R.U32.HI R37, RZ, R61, R36 ;  /* 0x0000003dff257219 */ /* 0x000fe40000011624 */
[----:B------:R-:W-:Y:S01]  /*5780*/  ISETP.NE.AND P3, PT, R28, 0x1, PT ;  /* 0x000000011c00780c */ /* 0x000fe20003f65270 */
[----:B------:R-:W-:Y:S01]  /*5790*/  IMAD.HI.U32 R40, R29, R25, RZ ;  /* 0x000000191d287227 */ /* 0x000fe200078e00ff */
[----:B------:R-:W-:Y:S02]  /*57a0*/  SHF.R.U32.HI R34, RZ, R57, R34 ;  /* 0x00000039ff227219 */ /* 0x000fe40000011622 */
[----:B------:R-:W-:Y:S01]  /*57b0*/  SEL R3, R62, R37, !P0 ;  /* 0x000000253e037207 */ /* 0x000fe20004000000 */
[----:B------:R-:W-:Y:S01]  /*57c0*/  IMAD.HI.U32 R38, R31, R56, RZ ;  /* 0x000000381f267227 */ /* 0x000fe200078e00ff */
[----:B------:R-:W-:Y:S03]  /*57d0*/  SEL R7, R63, R34, !P3 ;  /* 0x000000223f077207 */ /* 0x000fe60005800000 */
[-C--:B------:R-:W-:Y:S01]  /*57e0*/  IMAD.HI.U32 R34, R3, R22.reuse, RZ ;  /* 0x0000001603227227 */ /* 0x080fe200078e00ff */
[----:B------:R-:W-:Y:S03]  /*57f0*/  SHF.R.U32.HI R38, RZ, R57, R38 ;  /* 0x00000039ff267219 */ /* 0x000fe60000011626 */
[----:B------:R-:W-:Y:S01]  /*5800*/  IMAD.HI.U32 R36, R7, R22, RZ ;  /* 0x0000001607247227 */ /* 0x000fe200078e00ff */
[----:B------:R-:W-:Y:S02]  /*5810*/  @P2 SHF.R.U32.HI R3, RZ, R23, R34 ;  /* 0x00000017ff032219 */ /* 0x000fe40000011622 */
[----:B------:R-:W-:Y:S02]  /*5820*/  SHF.R.U32.HI R34, RZ, R61, R40 ;  /* 0x0000003dff227219 */ /* 0x000fe40000011628 */
[----:B------:R-:W-:Y:S01]  /*5830*/  @P2 SHF.R.U32.HI R7, RZ, R23, R36 ;  /* 0x00000017ff072219 */ /* 0x000fe20000011624 */
[C---:B------:R-:W-:Y:S01]  /*5840*/  IMAD R2, R26.reuse, R3, RZ ;  /* 0x000000031a027224 */ /* 0x040fe200078e02ff */
[----:B------:R-:W-:Y:S02]  /*5850*/  SEL R5, R29, R34, !P0 ;  /* 0x000000221d057207 */ /* 0x000fe40004000000 */
[----:B------:R-:W-:Y:S01]  /*5860*/  SEL R3, R31, R38, !P3 ;  /* 0x000000261f037207 */ /* 0x000fe20005800000 */
[----:B------:R-:W-:Y:S01]  /*5870*/  IMAD R4, R26, R7, RZ ;  /* 0x000000071a047224 */ /* 0x000fe200078e02ff */
[C---:B------:R-:W-:Y:S01]  /*5880*/  ISETP.GE.AND P0, PT, R5.reuse, R2, PT ;  /* 0x000000020500720c */ /* 0x040fe20003f06270 */
[----:B------:R-:W-:Y:S03]  /*5890*/  IMAD.HI.U32 R6, R5, R22, RZ ;  /* 0x0000001605067227 */ /* 0x000fe600078e00ff */
[----:B------:R-:W-:Y:S01]  /*58a0*/  ISETP.GE.OR P0, PT, R3, R4, P0 ;  /* 0x000000040300720c */ /* 0x000fe20000706670 */
[----:B------:R-:W-:Y:S01]  /*58b0*/  IMAD.MOV R4, RZ, RZ, -R3 ;  /* 0x000000ffff047224 */ /* 0x000fe200078e0a03 */
[-C--:B------:R-:W-:Y:S03]  /*58c0*/  SHF.R.U32.HI R6, RZ, R23.reuse, R6 ;  /* 0x00000017ff067219 */ /* 0x080fe60000011606 */
[----:B------:R-:W-:Y:S01]  /*58d0*/  IMAD R31, R28, R4, R31 ;  /* 0x000000041c1f7224 */ /* 0x000fe200078e021f */
[----:B------:R-:W-:Y:S05]  /*58e0*/  SEL R15, R5, R6, !P2 ;  /* 0x00000006050f7207 */ /* 0x000fea0005000000 */
[----:B------:R-:W-:Y:S02]  /*58f0*/  IMAD.MOV R6, RZ, RZ, -R15 ;  /* 0x000000ffff067224 */ /* 0x000fe400078e0a0f */
[C---:B------:R-:W-:Y:S04]  /*5900*/  @!P0 IMAD.HI.U32 R2, R3.reuse, R22, RZ ;  /* 0x0000001603028227 */ /* 0x040fe800078e00ff */
[----:B------:R-:W-:Y:S01]  /*5910*/  IMAD R6, R26, R6, R5 ;  /* 0x000000061a067224 */ /* 0x000fe200078e0205 */
[----:B------:R-:W-:Y:S04]  /*5920*/  @!P0 SHF.R.U32.HI R2, RZ, R23, R2 ;  /* 0x00000017ff028219 */ /* 0x000fe80000011602 */
[----:B------:R-:W-:Y:S02]  /*5930*/  @!P0 SEL R0, R3, R2, !P2 ;  /* 0x0000000203008207 */ /* 0x000fe40005000000 */
[----:B------:R-:W-:Y:S02]  /*5940*/  IADD3 R2, PT, PT, -R5, RZ, RZ ;  /* 0x000000ff05027210 */ /* 0x000fe40007ffe1ff */
[----:B------:R-:W-:Y:S01]  /*5950*/  @!P0 IADD3 R8, PT, PT, R15, -R0, RZ ;  /* 0x800000000f088210 */ /* 0x000fe20007ffe0ff */
[----:B------:R-:W-:Y:S02]  /*5960*/  @!P0 IMAD R0, R7, R6, R0 ;  /* 0x0000000607008224 */ /* 0x000fe400078e0200 */
[----:B------:R-:W-:Y:S02]  /*5970*/  IMAD R29, R24, R2, R29 ;  /* 0x00000002181d7224 */ /* 0x000fe400078e021d */
[----:B------:R-:W-:Y:S02]  /*5980*/  @!P0 IMAD R5, R8, R26, R3 ;  /* 0x0000001a08058224 */ /* 0x000fe400078e0203 */
[----:B------:R-:W-:Y:S04]  /*5990*/  @!P0 IMAD.MOV.U32 R3, RZ, RZ, R0 ;  /* 0x000000ffff038224 */ /* 0x000fe800078e0000 */
[----:B------:R-:W-:Y:S02]  /*59a0*/  IMAD R31, R3, R28, R31 ;  /* 0x0000001c031f7224 */ /* 0x000fe400078e021f */
[----:B------:R-:W-:Y:S07]  /*59b0*/  IMAD R29, R5, R24, R29 ;  /* 0x00000018051d7224 */ /* 0x000fee00078e021d */
.L_x_103:
[----:B-1----:R-:W-:Y:S01]  /*59c0*/  @!P1 ISETP.NE.AND P0, PT, R10, 0x1, PT ;  /* 0x000000010a00980c */ /* 0x002fe20003f05270 */
[----:B------:R-:W-:Y:S01]  /*59d0*/  @!P1 IMAD.HI.U32 R3, R29, R11, RZ ;  /* 0x0000000b1d039227 */ /* 0x000fe200078e00ff */
[----:B------:R-:W-:Y:S01]  /*59e0*/  R2UR UR42, R21 ;  /* 0x00000000152a72ca */ /* 0x000fe200000e0000 */
[----:B------:R-:W-:Y:S01]  /*59f0*/  BSSY.RECONVERGENT B6, `(.L_x_104) ;  /* 0x0000031000067945 */ /* 0x000fe20003800200 */
[----:B------:R-:W-:Y:S01]  /*5a00*/  R2UR UR41, R20 ;  /* 0x00000000142972ca */ /* 0x000fe200000e0000 */
[----:B------:R-:W-:Y:S01]  /*5a10*/  @!P1 IMAD.HI.U32 R0, R31, R12, RZ ;  /* 0x0000000c1f009227 */ /* 0x000fe200078e00ff */
[----:B------:R-:W-:Y:S02]  /*5a20*/  @!P1 SHF.R.U32.HI R2, RZ, R14, R3 ;  /* 0x0000000eff029219 */ /* 0x000fe40000011603 */
[----:B------:R-:W-:Y:S01]  /*5a30*/  @!P1 ISETP.NE.AND P2, PT, R9, 0x1, PT ;  /* 0x000000010900980c */ /* 0x000fe20003f45270 */
[----:B------:R-:W-:Y:S01]  /*5a40*/  VIADD R76, R76, 0x1 ;  /* 0x000000014c4c7836 */ /* 0x000fe20000000000 */
[----:B------:R-:W-:Y:S02]  /*5a50*/  @!P1 SEL R2, R29, R2, !P0 ;  /* 0x000000021d029207 */ /* 0x000fe40004000000 */
[----:B------:R-:W-:Y:S02]  /*5a60*/  @!P1 SHF.R.U32.HI R0, RZ, R13, R0 ;  /* 0x0000000dff009219 */ /* 0x000fe40000011600 */
[----:B------:R-:W-:Y:S01]  /*5a70*/  LOP3.LUT P0, RZ, R67, 0x90, RZ, 0xc0, !PT ;  /* 0x0000009043ff7812 */ /* 0x000fe2000780c0ff */
[----:B------:R-:W-:Y:S01]  /*5a80*/  USHF.L.U32 UR42, UR42, 0x6, URZ ;  /* 0x000000062a2a7899 */ /* 0x000fe200080006ff */
[----:B------:R-:W-:Y:S01]  /*5a90*/  @!P1 SEL R3, R31, R0, !P2 ;  /* 0x000000001f039207 */ /* 0x000fe20005000000 */
[----:B------:R-:W-:Y:S01]  /*5aa0*/  USHF.L.U32 UR41, UR41, 0x7, URZ ;  /* 0x0000000729297899 */ /* 0x000fe200080006ff */
[----:B------:R-:W-:Y:S03]  /*5ab0*/  @P4 SHF.R.U32.HI R68, RZ, 0x10, R17 ;  /* 0x00000010ff444819 */ /* 0x000fe60000011611 */
[----:B------:R-:W-:Y:S02]  /*5ac0*/  @!P1 IMAD.IADD R0, R2, 0x1, -R3 ;  /* 0x0000000102009824 */ /* 0x000fe400078e0a03 */
[----:B------:R-:W-:Y:S02]  /*5ad0*/  @!P1 IMAD.IADD R2, R3, 0x1, -R2 ;  /* 0x0000000103029824 */ /* 0x000fe400078e0a02 */
[----:B------:R-:W-:Y:S02]  /*5ae0*/  @!P1 IMAD R31, R0, R9, R31 ;  /* 0x00000009001f9224 */ /* 0x000fe400078e021f */
[----:B------:R-:W-:Y:S01]  /*5af0*/  @!P1 IMAD R29, R2, R10, R29 ;  /* 0x0000000a021d9224 */ /* 0x000fe200078e021d */
[----:B------:R-:W-:Y:S06]  /*5b00*/  @!P0 BRA `(.L_x_105) ;  /* 0x00000000007c8947 */ /* 0x000fec0003800000 */
[----:B------:R-:W1:Y:S01]  /*5b10*/  LDCU.64 UR8, c[0x4][0x80] ;  /* 0x01001000ff0877ac */ /* 0x000e620008000a00 */
[----:B------:R-:W-:Y:S01]  /*5b20*/  MOV R2, 0x0 ;  /* 0x0000000000027802 */ /* 0x000fe20000000f00 */
[----:B------:R-:W-:Y:S02]  /*5b30*/  HFMA2 R12, -RZ, RZ, 0, 5.9604644775390625e-08 ;  /* 0x00000001ff0c7431 */ /* 0x000fe400000001ff */
[----:B------:R-:W-:Y:S01]  /*5b40*/  IMAD.MOV.U32 R8, RZ, RZ, 0x70 ;  /* 0x00000070ff087424 */ /* 0x000fe200078e00ff */
[----:B------:R2:W3:Y:S01]  /*5b50*/  LDC.64 R14, c[0x4][R2] ;  /* 0x01000000020e7b82 */ /* 0x0004e20000000a00 */
[----:B------:R-:W4:Y:S01]  /*5b60*/  LDCU.64 UR6, c[0x4][0x88] ;  /* 0x01001100ff0677ac */ /* 0x000f220008000a00 */
[----:B------:R-:W-:Y:S01]  /*5b70*/  IMAD.MOV.U32 R13, RZ, RZ, RZ ;  /* 0x000000ffff0d7224 */ /* 0x000fe200078e00ff */
[----:B------:R-:W2:Y:S01]  /*5b80*/  LDCU.64 UR4, c[0x4][0x8] ;  /* 0x01000100ff0477ac */ /* 0x000ea20008000a00 */
[----:B-1----:R-:W-:Y:S01]  /*5b90*/  MOV R5, UR9 ;  /* 0x0000000900057c02 */ /* 0x002fe20008000f00 */
[----:B------:R-:W-:Y:S01]  /*5ba0*/  IMAD.U32 R4, RZ, RZ, UR8 ;  /* 0x00000008ff047e24 */ /* 0x000fe2000f8e00ff */
[----:B----4-:R-:W-:Y:S01]  /*5bb0*/  MOV R7, UR7 ;  /* 0x0000000700077c02 */ /* 0x010fe20008000f00 */
[----:B------:R-:W-:Y:S01]  /*5bc0*/  IMAD.U32 R6, RZ, RZ, UR6 ;  /* 0x00000006ff067e24 */ /* 0x000fe2000f8e00ff */
[----:B--2---:R-:W-:Y:S01]  /*5bd0*/  MOV R11, UR5 ;  /* 0x00000005000b7c02 */ /* 0x004fe20008000f00 */
[----:B------:R-:W-:Y:S02]  /*5be0*/  IMAD.U32 R10, RZ, RZ, UR4 ;  /* 0x00000004ff0a7e24 */ /* 0x000fe4000f8e00ff */
[----:B------:R-:W-:Y:S07]  /*5bf0*/  LEPC R20, `(.L_x_106) ;  /* 0x000000001014794e */ /* 0x000fee0000000000 */
[----:B---3-5:R-:W-:Y:S05]  /*5c00*/  CALL.ABS.NOINC R14 ;  /* 0x000000000e007343 */ /* 0x028fea0003c00000 */
.L_x_106:
[----:B------:R-:W1:Y:S01]  /*5c10*/  LDCU.64 UR8, c[0x4][0x80] ;  /* 0x01001000ff0877ac */ /* 0x000e620008000a00 */
[----:B------:R-:W2:Y:S01]  /*5c20*/  LDC.64 R2, c[0x4][R2] ;  /* 0x0100000002027b82 */ /* 0x000ea20000000a00 */
[----:B------:R-:W-:Y:S02]  /*5c30*/  HFMA2 R12, -RZ, RZ, 0, 5.9604644775390625e-08 ;  /* 0x00000001ff0c7431 */ /* 0x000fe400000001ff */
[----:B------:R-:W-:Y:S02]  /*5c40*/  IMAD.MOV.U32 R8, RZ, RZ, 0x70 ;  /* 0x00000070ff087424 */ /* 0x000fe400078e00ff */
[----:B------:R-:W-:Y:S01]  /*5c50*/  IMAD.MOV.U32 R13, RZ, RZ, RZ ;  /* 0x000000ffff0d7224 */ /* 0x000fe200078e00ff */
[----:B------:R-:W3:Y:S01]  /*5c60*/  LDCU.64 UR6, c[0x4][0x88] ;  /* 0x01001100ff0677ac */ /* 0x000ee20008000a00 */
[----:B------:R-:W4:Y:S01]  /*5c70*/  LDCU.64 UR4, c[0x4][0x8] ;  /* 0x01000100ff0477ac */ /* 0x000f220008000a00 */
[----:B-1----:R-:W-:Y:S02]  /*5c80*/  MOV R4, UR8 ;  /* 0x0000000800047c02 */ /* 0x002fe40008000f00 */
[----:B------:R-:W-:Y:S02]  /*5c90*/  MOV R5, UR9 ;  /* 0x0000000900057c02 */ /* 0x000fe40008000f00 */
[----:B---3--:R-:W-:Y:S01]  /*5ca0*/  MOV R7, UR7 ;  /* 0x0000000700077c02 */ /* 0x008fe20008000f00 */
[----:B------:R-:W-:Y:S01]  /*5cb0*/  IMAD.U32 R6, RZ, RZ, UR6 ;  /* 0x00000006ff067e24 */ /* 0x000fe2000f8e00ff */
[----:B----4-:R-:W-:Y:S01]  /*5cc0*/  MOV R11, UR5 ;  /* 0x00000005000b7c02 */ /* 0x010fe20008000f00 */
[----:B------:R-:W-:Y:S02]  /*5cd0*/  IMAD.U32 R10, RZ, RZ, UR4 ;  /* 0x00000004ff0a7e24 */ /* 0x000fe4000f8e00ff */
[----:B------:R-:W-:Y:S07]  /*5ce0*/  LEPC R20, `(.L_x_105) ;  /* 0x000000001014794e */ /* 0x000fee0000000000 */
[----:B--2---:R-:W-:Y:S05]  /*5cf0*/  CALL.ABS.NOINC R2 ;  /* 0x0000000002007343 */ /* 0x004fea0003c00000 */
.L_x_105:
[----:B------:R-:W-:Y:S05]  /*5d00*/  BSYNC.RECONVERGENT B6 ;  /* 0x0000000000067941 */ /* 0x000fea0003800200 */
.L_x_104:
[----:B------:R-:W-:Y:S01]  /*5d10*/  ISETP.NE.U32.AND P4, PT, R54, RZ, PT ;  /* 0x000000ff3600720c */ /* 0x000fe20003f85070 */
[----:B------:R-:W-:Y:S01]  /*5d20*/  UISETP.NE.AND UP2, UPT, UR50, URZ, UPT ;  /* 0x000000ff3200728c */ /* 0x000fe2000bf45270 */
[----:B------:R-:W-:Y:S01]  /*5d30*/  ISETP.NE.U32.AND P2, PT, RZ, UR38, PT ;  /* 0x00000026ff007c0c */ /* 0x000fe2000bf45070 */
[----:B------:R-:W-:Y:S01]  /*5d40*/  UISETP.NE.U32.AND UP1, UPT, UR44, URZ, UPT ;  /* 0x000000ff2c00728c */ /* 0x000fe2000bf25070 */
[----:B------:R-:W-:Y:S01]  /*5d50*/  ISETP.NE.AND.EX P4, PT, R55, RZ, PT, P4 ;  /* 0x000000ff3700720c */ /* 0x000fe20003f85340 */
[----:B------:R-:W-:Y:S01]  /*5d60*/  UPLOP3.LUT UP0, UPT, UPT, UPT, UPT, 0x40, 0x4 ;  /* 0x000000000004789c */ /* 0x000fe20003f0e870 */
[----:B------:R-:W-:Y:S01]  /*5d70*/  ISETP.NE.AND.EX P2, PT, RZ, UR39, PT, P2 ;  /* 0x00000027ff007c0c */ /* 0x000fe2000bf45320 */
[----:B------:R-:W-:Y:S01]  /*5d80*/  UISETP.NE.AND.EX UP1, UPT, UR45, URZ, UPT, UP1 ;  /* 0x000000ff2d00728c */ /* 0x000fe2000bf25310 */
[----:B------:R-:W-:Y:S04]  /*5d90*/  PLOP3.LUT P1, PT, PT, PT, UP2, 0x80, 0x8 ;  /* 0x000000000008781c */ /* 0x000fe80003f2f028 */
[----:B------:R-:W-:Y:S06]  /*5da0*/  @UP2 UPLOP3.LUT UP0, UPT, UPT, UPT, UP1, 0x80, 0x8 ;  /* 0x000000000008289c */ /* 0x000fec0003f0f010 */
[----:B------:R-:W-:Y:S01]  /*5db0*/  PLOP3.LUT P0, PT, PT, PT, UP0, 0x80, 0x8 ;  /* 0x000000000008781c */ /* 0x000fe20003f0f008 */
[----:B------:R-:W-:Y:S01]  /*5dc0*/  @!UPT UIADD3 URZ, UPT, UPT, URZ, URZ, URZ ;  /* 0x000000fffffff290 */ /* 0x000fe2000fffe0ff */
[----:B------:R-:W-:Y:S11]  /*5dd0*/  BRA.U !UP1, `(.L_x_107) ;  /* 0x0000000109387547 */ /* 0x000ff6000b800000 */
[----:B------:R-:W-:Y:S01]  /*5de0*/  UISETP.NE.U32.AND UP0, UPT, UR38, URZ, UPT ;  /* 0x000000ff2600728c */ /* 0x000fe2000bf05070 */
[----:B------:R-:W-:Y:S02]  /*5df0*/  HFMA2 R0, -RZ, RZ, 0, 5.9604644775390625e-08 ;  /* 0x00000001ff007431 */ /* 0x000fe400000001ff */
[----:B------:R-:W-:Y:S01]  /*5e00*/  IMAD.MOV.U32 R59, RZ, RZ, 0x1 ;  /* 0x00000001ff3b7424 */ /* 0x000fe200078e00ff */
[----:B------:R-:W-:Y:S06]  /*5e10*/  UISETP.NE.AND.EX UP0, UPT, UR39, URZ, UPT, UP0 ;  /* 0x000000ff2700728c */ /* 0x000fec000bf05300 */
[----:B------:R-:W-:Y:S05]  /*5e20*/  PLOP3.LUT P3, PT, PT, PT, UP0, 0x80, 0x8 ;  /* 0x000000000008781c */ /* 0x000fea0003f6f008 */
[----:B------:R-:W1:Y:S01]  /*5e30*/  @UP0 LDCU.64 UR6, c[0x0][0x888] ;  /* 0x00011100ff0607ac */ /* 0x000e620008000a00 */
[----:B------:R-:W-:Y:S07]  /*5e40*/  @UP0 UIMAD UR4, UR36, UR44, URZ ;  /* 0x0000002c240402a4 */ /* 0x000fee000f8e02ff */
[----:B------:R-:W-:Y:S01]  /*5e50*/  @!P3 PRMT R59, R0, 0x7610, R59 ;  /* 0x00007610003bb816 */ /* 0x000fe2000000003b */
[----:B-1----:R-:W-:Y:S03]  /*5e60*/  @UP0 UIMAD.WIDE UR6, UR4, 0x4, UR6 ;  /* 0x00000004040608a5 */ /* 0x002fe6000f8e0206 */
[----:B------:R-:W1:Y:S03]  /*5e70*/  @!UP0 LDCU UR4, c[0x0][0x880] ;  /* 0x00011000ff0487ac */ /* 0x000e660008000800 */
[----:B------:R-:W-:Y:S01]  /*5e80*/  IMAD.U32 R2, RZ, RZ, UR6 ;  /* 0x00000006ff027e24 */ /* 0x000fe2000f8e00ff */
[----:B------:R-:W-:Y:S05]  /*5e90*/  MOV R3, UR7 ;  /* 0x0000000700037c02 */ /* 0x000fea0008000f00 */
[----:B-----5:R2:W5:Y:S02]  /*5ea0*/  @P3 LDG.E R35, desc[UR46][R2.64] ;  /* 0x0000002e02233981 */ /* 0x020564000c1e1900 */
[----:B-12---:R-:W-:Y:S02]  /*5eb0*/  @!P3 IMAD.U32 R35, RZ, RZ, UR4 ;  /* 0x00000004ff23be24 */ /* 0x006fe4000f8e00ff */
.L_x_107:
[----:B------:R-:W-:Y:S05]  /*5ec0*/  @!P4 BRA `(.L_x_108) ;  /* 0x000000000020c947 */ /* 0x000fea0003800000 */
[----:B------:R-:W-:Y:S04]  /*5ed0*/  ISETP.NE.U32.AND P3, PT, R52, RZ, PT ;  /* 0x000000ff3400720c */ /* 0x000fe80003f65070 */
[----:B------:R-:W-:Y:S11]  /*5ee0*/  ISETP.NE.AND.EX P3, PT, R53, RZ, PT, P3 ;  /* 0x000000ff3500720c */ /* 0x000ff60003f65330 */
[----:B------:R-:W-:Y:S02]  /*5ef0*/  @!UPT UIADD3 URZ, UPT, UPT, URZ, URZ, URZ ;  /* 0x000000fffffff290 */ /* 0x000fe4000fffe0ff */
[----:B------:R-:W1:Y:S01]  /*5f00*/  @P3 LDC.64 R2, c[0x0][0x8a8] ;  /* 0x00022a00ff023b82 */ /* 0x000e620000000a00 */
[----:B------:R-:W-:Y:S04]  /*5f10*/  @P3 IMAD R0, R54, UR36, RZ ;  /* 0x0000002436003c24 */ /* 0x000fe8000f8e02ff */
[----:B-1----:R-:W-:Y:S05]  /*5f20*/  @P3 IMAD.WIDE R2, R0, 0x4, R2 ;  /* 0x0000000400023825 */ /* 0x002fea00078e0202 */
[----:B-----5:R1:W5:Y:S02]  /*5f30*/  @P3 LDG.E R32, desc[UR46][R2.64] ;  /* 0x0000002e02203981 */ /* 0x020364000c1e1900 */
[----:B-1----:R-:W2:Y:S02]  /*5f40*/  @!P3 LDC R32, c[0x0][0x8a0] ;  /* 0x00022800ff20bb82 */ /* 0x002ea40000000800 */
.L_x_108:
[----:B-----5:R-:W-:Y:S01]  /*5f50*/  FSETP.NEU.AND P3, PT, R35, RZ, PT ;  /* 0x000000ff2300720b */ /* 0x020fe20003f6d000 */
[----:B------:R-:W-:Y:S01]  /*5f60*/  IMAD.SHL.U32 R77, R64, 0x2, RZ ;  /* 0x00000002404d7824 */ /* 0x000fe200078e00ff */
[----:B------:R-:W-:Y:S01]  /*5f70*/  SEL R5, RZ, 0xffffffff, P2 ;  /* 0xffffffffff057807 */ /* 0x000fe20001000000 */
[----:B------:R-:W-:Y:S01]  /*5f80*/  BSSY B1, `(.L_x_109) ;  /* 0x0000034000017945 */ /* 0x000fe20003800000 */
[----:B------:R-:W-:Y:S01]  /*5f90*/  @P1 LOP3.LUT P2, RZ, R59, 0xff, RZ, 0xc0, !PT ;  /* 0x000000ff3bff1812 */ /* 0x000fe2000784c0ff */
[----:B------:R-:W-:Y:S01]  /*5fa0*/  IMAD.MOV.U32 R39, RZ, RZ, 0x1 ;  /* 0x00000001ff277424 */ /* 0x000fe200078e00ff */
[----:B------:R-:W-:Y:S01]  /*5fb0*/  @P1 SEL R0, RZ, 0xffffffff, P3 ;  /* 0xffffffffff001807 */ /* 0x000fe20001800000 */
[C---:B------:R-:W-:Y:S01]  /*5fc0*/  IMAD R34, R30.reuse, 0x40, R33 ;  /* 0x000000401e227824 */ /* 0x040fe200078e0221 */
[----:B------:R-:W-:Y:S01]  /*5fd0*/  LOP3.LUT R71, R71, 0x1, RZ, 0x3c, !PT ;  /* 0x0000000147477812 */ /* 0x000fe200078e3cff */
[----:B------:R-:W-:Y:S01]  /*5fe0*/  IMAD.MOV.U32 R38, RZ, RZ, RZ ;  /* 0x000000ffff267224 */ /* 0x000fe200078e00ff */
[----:B------:R-:W-:Y:S02]  /*5ff0*/  @P0 SEL R0, R5, R0, !P2 ;  /* 0x0000000005000207 */ /* 0x000fe40005000000 */
[----:B------:R-:W-:Y:S02]  /*6000*/  CS2R R50, SRZ ;  /* 0x0000000000327805 */ /* 0x000fe4000001ff00 */
[----:B------:R-:W-:Y:S02]  /*6010*/  LEA R74, R30, UR48, 0x3 ;  /* 0x000000301e4a7c11 */ /* 0x000fe4000f8e18ff */
[----:B------:R-:W-:Y:S02]  /*6020*/  CS2R R48, SRZ ;  /* 0x0000000000307805 */ /* 0x000fe4000001ff00 */
[----:B------:R-:W-:Y:S02]  /*6030*/  @P1 LOP3.LUT R0, R0, 0x1, RZ, 0xc0, !PT ;  /* 0x0000000100001812 */ /* 0x000fe400078ec0ff */
[----:B------:R-:W-:Y:S02]  /*6040*/  CS2R R42, SRZ ;  /* 0x00000000002a7805 */ /* 0x000fe4000001ff00 */
[----:B------:R-:W-:Y:S02]  /*6050*/  SHF.L.U32 R3, R70, 0x1f, RZ ;  /* 0x0000001f46037819 */ /* 0x000fe400000006ff */
[----:B------:R-:W-:Y:S02]  /*6060*/  CS2R R40, SRZ ;  /* 0x0000000000287805 */ /* 0x000fe4000001ff00 */
[----:B------:R-:W-:Y:S01]  /*6070*/  ISETP.NE.U32.OR P5, PT, R0, 0x1, !P1 ;  /* 0x000000010000780c */ /* 0x000fe20004fa5470 */
[----:B------:R-:W-:Y:S01]  /*6080*/  VIADD R82, R77, UR48 ;  /* 0x000000304d527c36 */ /* 0x000fe20008000000 */
[----:B------:R-:W-:Y:S02]  /*6090*/  PLOP3.LUT P2, PT, PT, PT, UP1, 0x80, 0x8 ;  /* 0x000000000008781c */ /* 0x000fe40003f4f018 */
[----:B------:R-:W-:Y:S02]  /*60a0*/  SEL R0, RZ, 0xffffffff, P3 ;  /* 0xffffffffff007807 */ /* 0x000fe40001800000 */
[----:B------:R-:W-:Y:S02]  /*60b0*/  LOP3.LUT P3, R75, R59, 0xff, RZ, 0xc0, !PT ;  /* 0x000000ff3b4b7812 */ /* 0x000fe4000786c0ff */
[----:B------:R-:W-:Y:S05]  /*60c0*/  P2R R78, PR, RZ, 0x20 ;  /* 0x00000020ff4e7803 */ /* 0x000fea0000000000 */
[----:B------:R-:W-:Y:S02]  /*60d0*/  @P5 SHF.L.U32 R2, R71, 0x1f, RZ ;  /* 0x0000001f47025819 */ /* 0x000fe400000006ff */
[----:B------:R-:W-:Y:S02]  /*60e0*/  @P2 SEL R0, R5, R0, !P3 ;  /* 0x0000000005002207 */ /* 0x000fe40005800000 */
[----:B------:R-:W1:Y:S02]  /*60f0*/  @P5 SYNCS.PHASECHK.TRANS64.TRYWAIT P1, [UR48+0x50], R2 ;  /* 0x00005002ff0055a7 */ /* 0x000e640008021130 */
[----:B------:R-:W-:Y:S04]  /*6100*/  LOP3.LUT R0, R0, 0x1, RZ, 0xc0, !PT ;  /* 0x0000000100007812 */ /* 0x000fe800078ec0ff */
[----:B------:R-:W-:Y:S04]  /*6110*/  ISETP.NE.U32.AND P4, PT, R0, 0x1, PT ;  /* 0x000000010000780c */ /* 0x000fe80003f85070 */
[----:B------:R-:W-:Y:S01]  /*6120*/  P2R R80, PR, RZ, 0x10 ;  /* 0x00000010ff507803 */ /* 0x000fe20000000000 */
[----:B------:R3:W4:Y:S01]  /*6130*/  SYNCS.PHASECHK.TRANS64.TRYWAIT P0, [R74+URZ+0xc0], R3 ;  /* 0x0000c0034a0075a7 */ /* 0x00072200080011ff */
[----:B-1----:R-:W-:Y:S01]  /*6140*/  @P5 SEL R39, RZ, 0x1, !P1 ;  /* 0x00000001ff275807 */ /* 0x002fe20004800000 */
[----:B---3--:R-:W-:Y:S06]  /*6150*/  @!P5 BRA `(.L_x_110) ;  /* 0x000000000058d947 */ /* 0x008fec0003800000 */
[C---:B------:R-:W-:Y:S01]  /*6160*/  VIADD R0, R82.reuse, 0x200 ;  /* 0x0000020052007836 */ /* 0x040fe20000000000 */
[----:B------:R-:W-:Y:S01]  /*6170*/  LOP3.LUT P5, RZ, R65, 0x40, RZ, 0xc0, !PT ;  /* 0x0000004041ff7812 */ /* 0x000fe200078ac0ff */
[----:B------:R-:W-:Y:S01]  /*6180*/  BSSY B0, `(.L_x_111) ;  /* 0x000000e000007945 */ /* 0x000fe20003800000 */
[----:B------:R-:W-:Y:S01]  /*6190*/  ISETP.NE.AND P2, PT, R39, RZ, PT ;  /* 0x000000ff2700720c */ /* 0x000fe20003f45270 */
[----:B------:R-:W-:Y:S01]  /*61a0*/  @P4 VIADD R2, R82, 0x210 ;  /* 0x0000021052024836 */ /* 0x000fe20000000000 */
[----:B------:R-:W-:Y:S01]  /*61b0*/  PLOP3.LUT P1, PT, PT, PT, PT, 0x8, 0x80 ;  /* 0x000000000080781c */ /* 0x000fe20003f2e170 */
[----:B------:R-:W-:Y:S01]  /*61c0*/  IMAD.MOV.U32 R51, RZ, RZ, RZ ;  /* 0x000000ffff337224 */ /* 0x000fe200078e00ff */
[----:B------:R-:W-:Y:S02]  /*61d0*/  @P4 PLOP3.LUT P1, PT, P5, PT, PT, 0x80, 0x8 ;  /* 0x000000000008481c */ /* 0x000fe40002f2f070 */
[----:B------:R-:W-:Y:S02]  /*61e0*/  CS2R R48, SRZ ;  /* 0x0000000000307805 */ /* 0x000fe4000001ff00 */
[----:B------:R-:W-:Y:S02]  /*61f0*/  CS2R R42, SRZ ;  /* 0x00000000002a7805 */ /* 0x000fe4000001ff00 */
[----:B------:R-:W-:Y:S07]  /*6200*/  CS2R R40, SRZ ;  /* 0x0000000000287805 */ /* 0x000fee000001ff00 */
[----:B------:R-:W-:Y:S01]  /*6210*/  @P1 VIADD R2, R0, 0xfffffff0 ;  /* 0xfffffff000021836 */ /* 0x000fe20000000000 */
[----:B------:R-:W-:Y:S06]  /*6220*/  @P2 BRA `(.L_x_112) ;  /* 0x00000000000c2947 */ /* 0x000fec0003800000 */
[----:B------:R-:W-:Y:S04]  /*6230*/  SHF.L.U32 R5, R71, 0x1f, RZ ;  /* 0x0000001f47057819 */ /* 0x000fe800000006ff */
[----:B------:R-:W1:Y:S02]  /*6240*/  SYNCS.PHASECHK.TRANS64.TRYWAIT P1, [UR48+0x50], R5 ;  /* 0x00005005ff0075a7 */ /* 0x000e640008021130 */
[----:B-1----:R-:W-:Y:S05]  /*6250*/  @!P1 BRA `(.L_x_113) ;  /* 0x00000030004c9947 */ /* 0x002fea0003800000 */
.L_x_112:
[----:B------:R-:W-:Y:S05]  /*6260*/  BSYNC B0 ;  /* 0x0000000000007941 */ /* 0x000fea0003800000 */
.L_x_111:
[----:B------:R-:W-:Y:S01]  /*6270*/  ISETP.NE.AND P1, PT, R80, RZ, PT ;  /* 0x000000ff5000720c */ /* 0x000fe20003f25270 */
[----:B------:R-:W-:Y:S11]  /*6280*/  HFMA2 R38, -RZ, RZ, 0, 5.9604644775390625e-08 ;  /* 0x00000001ff267431 */ /* 0x000ff600000001ff */
[----:B------:R-:W-:Y:S01]  /*6290*/  @!UPT UIADD3 URZ, UPT, UPT, URZ, URZ, URZ ;  /* 0x000000fffffff290 */ /* 0x000fe2000fffe0ff */
[----:B------:R3:W1:Y:S04]  /*62a0*/  @P1 LDS.128 R48, [R2] ;  /* 0x0000000002301984 */ /* 0x0006680000000c00 */
[----:B------:R3:W1:Y:S02]  /*62b0*/  @P1 LDS.128 R40, [R77+UR48+0x200] ;  /* 0x000200304d281984 */ /* 0x0006640008000c00 */
.L_x_110:
[----:B------:R-:W-:Y:S05]  /*62c0*/  BSYNC B1 ;  /* 0x0000000000017941 */ /* 0x000fea0003800000 */
.L_x_109:
[----:B-1----:R-:W-:Y:S04]  /*62d0*/  SHF.R.U32.HI R5, RZ, 0x15, R34 ;  /* 0x00000015ff057819 */ /* 0x002fe80000011622 */
[----:B------:R-:W-:Y:S01]  /*62e0*/  LOP3.LUT P1, RZ, R5, 0x3, R66, 0x48, !PT ;  /* 0x0000000305ff7812 */ /* 0x000fe20007824842 */
[----:B------:R-:W-:Y:S01]  /*62f0*/  @!UPT UIADD3 URZ, UPT, UPT, URZ, URZ, URZ ;  /* 0x000000fffffff290 */ /* 0x000fe2000fffe0ff */
[----:B----4-:R-:W-:Y:S11]  /*6300*/  @P0 BRA `(.L_x_114) ;  /* 0x0000000000080947 */ /* 0x010ff60003800000 */
[----:B------:R-:W1:Y:S02]  /*6310*/  SYNCS.PHASECHK.TRANS64.TRYWAIT P0, [R74+URZ+0xc0], R3 ;  /* 0x0000c0034a0075a7 */ /* 0x000e6400080011ff */
[----:B-1----:R-:W-:Y:S05]  /*6320*/  @!P0 BRA `(.L_x_115) ;  /* 0x0000003000308947 */ /* 0x002fea0003800000 */
.L_x_114:
[----:B------:R-:W-:Y:S05]  /*6330*/  @!P1 BRA `(.L_x_116) ;  /* 0x0000000000409947 */ /* 0x000fea0003800000 */
[----:B------:R-:W4:Y:S01]  /*6340*/  LDCU.64 UR8, c[0x4][0x70] ;  /* 0x01000e00ff0877ac */ /* 0x000f220008000a00 */
[----:B-1----:R-:W-:Y:S01]  /*6350*/  MOV R3, 0x0 ;  /* 0x0000000000037802 */ /* 0x002fe20000000f00 */
[----:B------:R-:W-:Y:S02]  /*6360*/  HFMA2 R12, -RZ, RZ, 0, 5.9604644775390625e-08 ;  /* 0x00000001ff0c7431 */ /* 0x000fe400000001ff */
[----:B------:R-:W-:Y:S02]  /*6370*/  IMAD.MOV.U32 R8, RZ, RZ, 0x192 ;  /* 0x00000192ff087424 */ /* 0x000fe400078e00ff */
[----:B------:R-:W-:Y:S01]  /*6380*/  IMAD.MOV.U32 R13, RZ, RZ, RZ ;  /* 0x000000ffff0d7224 */ /* 0x000fe200078e00ff */
[----:B------:R-:W1:Y:S01]  /*6390*/  LDCU.64 UR6, c[0x4][0x78] ;  /* 0x01000f00ff0677ac */ /* 0x000e620008000a00 */
[----:B---3--:R-:W3:Y:S01]  /*63a0*/  LDC.64 R2, c[0x4][R3] ;  /* 0x0100000003027b82 */ /* 0x008ee20000000a00 */
[----:B------:R-:W5:Y:S01]  /*63b0*/  LDCU.64 UR4, c[0x4][0x10] ;  /* 0x01000200ff0477ac */ /* 0x000f620008000a00 */
[----:B----4-:R-:W-:Y:S01]  /*63c0*/  MOV R5, UR9 ;  /* 0x0000000900057c02 */ /* 0x010fe20008000f00 */
[----:B------:R-:W-:Y:S01]  /*63d0*/  IMAD.U32 R4, RZ, RZ, UR8 ;  /* 0x00000008ff047e24 */ /* 0x000fe2000f8e00ff */
[----:B-1----:R-:W-:Y:S01]  /*63e0*/  MOV R7, UR7 ;  /* 0x0000000700077c02 */ /* 0x002fe20008000f00 */
[----:B------:R-:W-:Y:S01]  /*63f0*/  IMAD.U32 R6, RZ, RZ, UR6 ;  /* 0x00000006ff067e24 */ /* 0x000fe2000f8e00ff */
[----:B-----5:R-:W-:Y:S01]  /*6400*/  MOV R11, UR5 ;  /* 0x00000005000b7c02 */ /* 0x020fe20008000f00 */
[----:B------:R-:W-:Y:S02]  /*6410*/  IMAD.U32 R10, RZ, RZ, UR4 ;  /* 0x00000004ff0a7e24 */ /* 0x000fe4000f8e00ff */
[----:B------:R-:W-:Y:S07]  /*6420*/  LEPC R20, `(.L_x_116) ;  /* 0x000000001014794e */ /* 0x000fee0000000000 */
[----:B--23--:R-:W-:Y:S05]  /*6430*/  CALL.ABS.NOINC R2 ;  /* 0x0000000002007343 */ /* 0x00cfea0003c00000 */
.L_x_116:
[----:B------:R-:W-:Y:S05]  /*6440*/  WARPSYNC.ALL ;  /* 0x0000000000007948 */ /* 0x000fea0003800000 */
[----:B------:R-:W-:Y:S01]  /*6450*/  R2UR UR4, R34 ;  /* 0x00000000220472ca */ /* 0x000fe200000e0000 */
[--C-:B------:R-:W-:Y:S01]  /*6460*/  HADD2.F32 R20, -RZ, R40.reuse.H0_H0 ;  /* 0x20000028ff147230 */ /* 0x100fe20000004100 */
[----:B------:R-:W-:Y:S01]  /*6470*/  MOV R81, 0x10 ;  /* 0x0000001000517802 */ /* 0x000fe20000000f00 */
[----:B------:R-:W-:Y:S01]  /*6480*/  HADD2.F32 R21, -RZ, R40.H1_H1 ;  /* 0x30000028ff157230 */ /* 0x000fe20000004100 */
[----:B------:R-:W-:Y:S01]  /*6490*/  LOP3.LUT P6, RZ, R65, 0x40, RZ, 0xc0, !PT ;  /* 0x0000004041ff7812 */ /* 0x000fe200078cc0ff */
[----:B------:R-:W-:Y:S01]  /*64a0*/  HADD2.F32 R36, -RZ, R41.H1_H1 ;  /* 0x30000029ff247230 */ /* 0x000fe20000004100 */
[----:B------:R-:W-:Y:S01]  /*64b0*/  ISETP.NE.AND P0, PT, R72, RZ, PT ;  /* 0x000000ff4800720c */ /* 0x000fe20003f05270 */
[----:B------:R-:W-:Y:S01]  /*64c0*/  HADD2.F32 R37, -RZ, R43.H0_H0 ;  /* 0x2000002bff257230 */ /* 0x000fe20000004100 */
[----:B------:R-:W-:Y:S01]  /*64d0*/  SEL R81, R81, 0xfffffff0, !P6 ;  /* 0xfffffff051517807 */ /* 0x000fe20007000000 */
[----:B------:R-:W-:Y:S03]  /*64e0*/  BSSY.RECONVERGENT B0, `(.L_x_117) ;  /* 0x000004f000007945 */ /* 0x000fe60003800200 */
[----:B------:R-:W-:Y:S01]  /*64f0*/  IADD3 R79, PT, PT, R82, R81, RZ ;  /* 0x00000051524f7210 */ /* 0x000fe20007ffe0ff */
[----:B------:R-:W2:Y:S02]  /*6500*/  LDTM.x16 R4, tmem[UR4] ;  /* 0x00000004000479ee */ /* 0x000ea40008240000 */
[C---:B--2---:R-:W-:Y:S01]  /*6510*/  FMUL R0, R32.reuse, R4 ;  /* 0x0000000420007220 */ /* 0x044fe20000400000 */
[C---:B---3--:R-:W-:Y:S01]  /*6520*/  FMUL R2, R32.reuse, R5 ;  /* 0x0000000520027220 */ /* 0x048fe20000400000 */
[C---:B-1----:R-:W-:Y:S01]  /*6530*/  FMUL R3, R32.reuse, R6 ;  /* 0x0000000620037220 */ /* 0x042fe20000400000 */
[C---:B------:R-:W-:Y:S01]  /*6540*/  FMUL R7, R32.reuse, R7 ;  /* 0x0000000720077220 */ /* 0x040fe20000400000 */
[C---:B------:R-:W-:Y:S01]  /*6550*/  FFMA R0, R35.reuse, R20, R0 ;  /* 0x0000001423007223 */ /* 0x040fe20000000000 */
[----:B------:R-:W-:Y:S02]  /*6560*/  HADD2.F32 R20, -RZ, R41.H0_H0 ;  /* 0x20000029ff147230 */ /* 0x000fe40000004100 */
[C---:B------:R-:W-:Y:S01]  /*6570*/  FFMA R2, R35.reuse, R21, R2 ;  /* 0x0000001523027223 */ /* 0x040fe20000000002 */
[--C-:B------:R-:W-:Y:S02]  /*6580*/  HADD2.F32 R21, -RZ, R42.reuse.H0_H0 ;  /* 0x2000002aff157230 */ /* 0x100fe40000004100 */
[C---:B------:R-:W-:Y:S01]  /*6590*/  FMUL R4, R32.reuse, R8 ;  /* 0x0000000820047220 */ /* 0x040fe20000400000 */
[C---:B------:R-:W-:Y:S01]  /*65a0*/  FMUL R5, R32.reuse, R9 ;  /* 0x0000000920057220 */ /* 0x040fe20000400000 */
[C---:B------:R-:W-:Y:S01]  /*65b0*/  FFMA R3, R35.reuse, R20, R3 ;  /* 0x0000001423037223 */ /* 0x040fe20000000003 */
[----:B------:R-:W-:Y:S02]  /*65c0*/  HADD2.F32 R20, -RZ, R42.H1_H1 ;  /* 0x3000002aff147230 */ /* 0x000fe40000004100 */
[C---:B------:R-:W-:Y:S01]  /*65d0*/  FFMA R7, R35.reuse, R36, R7 ;  /* 0x0000002423077223 */ /* 0x040fe20000000007 */
[C---:B------:R-:W-:Y:S01]  /*65e0*/  FMUL R6, R32.reuse, R10 ;  /* 0x0000000a20067220 */ /* 0x040fe20000400000 */
[----:B------:R-:W-:Y:S02]  /*65f0*/  HADD2.F32 R36, -RZ, R43.H1_H1 ;  /* 0x3000002bff247230 */ /* 0x000fe40000004100 */
[C---:B------:R-:W-:Y:S01]  /*6600*/  FMUL R11, R32.reuse, R11 ;  /* 0x0000000b200b7220 */ /* 0x040fe20000400000 */
[C---:B------:R-:W-:Y:S01]  /*6610*/  FFMA R4, R35.reuse, R21, R4 ;  /* 0x0000001523047223 */ /* 0x040fe20000000004 */
[C---:B------:R-:W-:Y:S01]  /*6620*/  FFMA R5, R35.reuse, R20, R5 ;  /* 0x0000001423057223 */ /* 0x040fe20000000005 */
[C---:B------:R-:W-:Y:S01]  /*6630*/  FFMA R6, R35.reuse, R37, R6 ;  /* 0x0000002523067223 */ /* 0x040fe20000000006 */
[--C-:B------:R-:W-:Y:S02]  /*6640*/  HADD2.F32 R20, -RZ, R48.reuse.H0_H0 ;  /* 0x20000030ff147230 */ /* 0x100fe40000004100 */
[C---:B------:R-:W-:Y:S01]  /*6650*/  FFMA R11, R35.reuse, R36, R11 ;  /* 0x00000024230b7223 */ /* 0x040fe2000000000b */
[C---:B------:R-:W-:Y:S01]  /*6660*/  FMUL R8, R32.reuse, R12 ;  /* 0x0000000c20087220 */ /* 0x040fe20000400000 */
[----:B------:R-:W-:Y:S02]  /*6670*/  HADD2.F32 R36, -RZ, R48.H1_H1 ;  /* 0x30000030ff247230 */ /* 0x000fe40000004100 */
[C---:B------:R-:W-:Y:S01]  /*6680*/  FMUL R9, R32.reuse, R13 ;  /* 0x0000000d20097220 */ /* 0x040fe20000400000 */
[--C-:B------:R-:W-:Y:S02]  /*6690*/  HADD2.F32 R21, -RZ, R49.reuse.H0_H0 ;  /* 0x20000031ff157230 */ /* 0x100fe40000004100 */
[C---:B------:R-:W-:Y:S01]  /*66a0*/  FMUL R10, R32.reuse, R14 ;  /* 0x0000000e200a7220 */ /* 0x040fe20000400000 */
[C---:B------:R-:W-:Y:S01]  /*66b0*/  FFMA R8, R35.reuse, R20, R8 ;  /* 0x0000001423087223 */ /* 0x040fe20000000008 */
[----:B------:R-:W-:Y:S02]  /*66c0*/  HADD2.F32 R20, -RZ, R49.H1_H1 ;  /* 0x30000031ff147230 */ /* 0x000fe40000004100 */
[C---:B------:R-:W-:Y:S01]  /*66d0*/  FFMA R9, R35.reuse, R36, R9 ;  /* 0x0000002423097223 */ /* 0x040fe20000000009 */
[C---:B------:R-:W-:Y:S01]  /*66e0*/  FMUL R15, R32.reuse, R15 ;  /* 0x0000000f200f7220 */ /* 0x040fe20000400000 */
[C---:B------:R-:W-:Y:S01]  /*66f0*/  FFMA R10, R35.reuse, R21, R10 ;  /* 0x00000015230a7223 */ /* 0x040fe2000000000a */
[--C-:B------:R-:W-:Y:S02]  /*6700*/  HADD2.F32 R21, -RZ, R50.reuse.H0_H0 ;  /* 0x20000032ff157230 */ /* 0x100fe40000004100 */
[C---:B------:R-:W-:Y:S01]  /*6710*/  FMUL R12, R32.reuse, R16 ;  /* 0x00000010200c7220 */ /* 0x040fe20000400000 */
[----:B------:R-:W-:Y:S02]  /*6720*/  HADD2.F32 R36, -RZ, R50.H1_H1 ;  /* 0x30000032ff247230 */ /* 0x000fe40000004100 */
[C---:B------:R-:W-:Y:S01]  /*6730*/  FFMA R15, R35.reuse, R20, R15 ;  /* 0x00000014230f7223 */ /* 0x040fe2000000000f */
[C---:B------:R-:W-:Y:S01]  /*6740*/  FMUL R13, R32.reuse, R17 ;  /* 0x00000011200d7220 */ /* 0x040fe20000400000 */
[--C-:B------:R-:W-:Y:S02]  /*6750*/  HADD2.F32 R37, -RZ, R51.reuse.H0_H0 ;  /* 0x20000033ff257230 */ /* 0x100fe40000004100 */
[C---:B------:R-:W-:Y:S01]  /*6760*/  FMUL R14, R32.reuse, R18 ;  /* 0x00000012200e7220 */ /* 0x040fe20000400000 */
[----:B------:R-:W-:Y:S02]  /*6770*/  HADD2.F32 R20, -RZ, R51.H1_H1 ;  /* 0x30000033ff147230 */ /* 0x000fe40000004100 */
[----:B------:R-:W-:Y:S01]  /*6780*/  FMUL R19, R32, R19 ;  /* 0x0000001320137220 */ /* 0x000fe20000400000 */
[----:B------:R-:W-:Y:S01]  /*6790*/  F2FP.F16.F32.PACK_AB R44, R2, R0 ;  /* 0x00000000022c723e */ /* 0x000fe200000000ff */
[----:B------:R-:W-:Y:S01]  /*67a0*/  FFMA R12, R35, R21, R12 ;  /* 0x00000015230c7223 */ /* 0x000fe2000000000c */
[----:B------:R-:W-:Y:S01]  /*67b0*/  F2FP.F16.F32.PACK_AB R45, R7, R3 ;  /* 0x00000003072d723e */ /* 0x000fe200000000ff */
[----:B------:R-:W-:Y:S01]  /*67c0*/  FFMA R13, R35, R36, R13 ;  /* 0x00000024230d7223 */ /* 0x000fe2000000000d */
[----:B------:R-:W-:Y:S01]  /*67d0*/  F2FP.F16.F32.PACK_AB R46, R5, R4 ;  /* 0x00000004052e723e */ /* 0x000fe200000000ff */
[----:B------:R-:W-:Y:S01]  /*67e0*/  FFMA R14, R35, R37, R14 ;  /* 0x00000025230e7223 */ /* 0x000fe2000000000e */
[----:B------:R-:W-:Y:S01]  /*67f0*/  F2FP.F16.F32.PACK_AB R47, R11, R6 ;  /* 0x000000060b2f723e */ /* 0x000fe200000000ff */
[----:B------:R-:W-:Y:S01]  /*6800*/  FFMA R19, R35, R20, R19 ;  /* 0x0000001423137223 */ /* 0x000fe20000000013 */
[----:B------:R-:W-:Y:S02]  /*6810*/  F2FP.F16.F32.PACK_AB R84, R9, R8 ;  /* 0x000000080954723e */ /* 0x000fe400000000ff */
[----:B------:R-:W-:Y:S01]  /*6820*/  F2FP.F16.F32.PACK_AB R85, R15, R10 ;  /* 0x0000000a0f55723e */ /* 0x000fe200000000ff */
[----:B------:R1:W-:Y:S01]  /*6830*/  STS.128 [R77+UR48+0x200], R44 ;  /* 0x0002002c4d007988 */ /* 0x0003e20008000c30 */
[----:B------:R-:W-:Y:S02]  /*6840*/  F2FP.F16.F32.PACK_AB R86, R13, R12 ;  /* 0x0000000c0d56723e */ /* 0x000fe400000000ff */
[----:B------:R-:W-:Y:S05]  /*6850*/  F2FP.F16.F32.PACK_AB R87, R19, R14 ;  /* 0x0000000e1357723e */ /* 0x000fea00000000ff */
[----:B------:R1:W-:Y:S01]  /*6860*/  STS.128 [R79+0x200], R84 ;  /* 0x000200544f007388 */ /* 0x0003e20000000c00 */
[----:B------:R-:W-:Y:S01]  /*6870*/  @!PT LDS RZ, [RZ] ;  /* 0x00000000fffff984 */ /* 0x000fe20000000800 */
[----:B------:R-:W-:Y:S01]  /*6880*/  @!PT LDS RZ, [RZ] ;  /* 0x00000000fffff984 */ /* 0x000fe20000000800 */
[----:B------:R-:W-:Y:S01]  /*6890*/  @!PT LDS RZ, [RZ] ;  /* 0x00000000fffff984 */ /* 0x000fe20000000800 */
[----:B------:R-:W-:Y:S01]  /*68a0*/  @!PT LDS RZ, [RZ] ;  /* 0x00000000fffff984 */ /* 0x000fe20000000800 */
[----:B------:R2:W-:Y:S07]  /*68b0*/  MEMBAR.ALL.CTA ;  /* 0x0000000000007992 */ /* 0x0005ee0000008000 */
[----:B--2---:R-:W2:Y:S02]  /*68c0*/  FENCE.VIEW.ASYNC.S ;  /* 0x00000000000073c6 */ /* 0x004ea40000000000 */
[----:B--2---:R-:W-:Y:S06]  /*68d0*/  BAR.SYNC.DEFER_BLOCKING 0x1, 0x80 ;  /* 0x0042000000007b1d */ /* 0x004fec0000010000 */
[----:B------:R-:W-:Y:S05]  /*68e0*/  @P0 BRA `(.L_x_118) ;  /* 0x0000000000380947 */ /* 0x000fea0003800000 */
[----:B------:R-:W-:Y:S02]  /*68f0*/  UIADD3 UR4, UPT, UPT, UR48, 0x200, URZ ;  /* 0x0000020030047890 */ /* 0x000fe4000fffe0ff */
[----:B------:R-:W-:Y:S01]  /*6900*/  UIADD3 UR8, UP0, UPT, UR52, 0x680, URZ ;  /* 0x0000068034087890 */ /* 0x000fe2000ff1e0ff */
[----:B------:R-:W-:Y:S01]  /*6910*/  UMOV UR43, UR36 ;  /* 0x00000024002b7c82 */ /* 0x000fe20008000000 */
[----:B------:R-:W-:Y:S02]  /*6920*/  UIADD3 UR5, UPT, UPT, UR41, 0x40, URZ ;  /* 0x0000004029057890 */ /* 0x000fe4000fffe0ff */
[----:B------:R-:W-:Y:S01]  /*6930*/  MOV R67, UR4 ;  /* 0x0000000400437c02 */ /* 0x000fe20008000f00 */
[----:B------:R-:W-:Y:S02]  /*6940*/  UIADD3.X UR9, UPT, UPT, URZ, UR53, URZ, UP0, !UPT ;  /* 0x00000035ff097290 */ /* 0x000fe400087fe4ff */
[----:B------:R-:W-:Y:S01]  /*6950*/  UIADD3 UR4, UPT, UPT, UR48, 0xa00, URZ ;  /* 0x00000a0030047890 */ /* 0x000fe2000fffe0ff */
[----:B------:R-:W-:Y:S01]  /*6960*/  R2UR UR40, R67 ;  /* 0x00000000432872ca */ /* 0x000fe200000e0000 */
[----:B------:R-:W-:Y:S01]  /*6970*/  UMOV UR6, UR42 ;  /* 0x0000002a00067c82 */ /* 0x000fe20008000000 */
[----:B------:R-:W-:Y:S11]  /*6980*/  UMOV UR7, UR36 ;  /* 0x0000002400077c82 */ /* 0x000ff60008000000 */
[----:B------:R2:W-:Y:S01]  /*6990*/  UTMASTG.3D [UR40], [UR8] ;  /* 0x00000028080073b5 */ /* 0x0005e20008010000 */
[----:B------:R2:W-:Y:S01]  /*69a0*/  UTMASTG.3D [UR4], [UR8] ;  /* 0x00000004080073b5 */ /* 0x0005e20008010000 */
[----:B------:R0:W-:Y:S01]  /*69b0*/  UTMACMDFLUSH ;  /* 0x00000000000079b7 */ /* 0x0001e20000000000 */
[----:B--2---:R-:W-:Y:S04]  /*69c0*/  DEPBAR.LE SB0, 0x1 ;  /* 0x000080400000791a */ /* 0x004fe80000000000 */
.L_x_118:
[----:B------:R-:W-:Y:S05]  /*69d0*/  BSYNC.RECONVERGENT B0 ;  /* 0x0000000000007941 */ /* 0x000fea0003800200 */
.L_x_117:
[----:B------:R-:W-:Y:S01]  /*69e0*/  BAR.SYNC.DEFER_BLOCKING 0x1, 0x80 ;  /* 0x0042000000007b1d */ /* 0x000fe20000010000 */
[----:B------:R-:W-:Y:S01]  /*69f0*/  ISETP.NE.AND P1, PT, R78, RZ, PT ;  /* 0x000000ff4e00720c */ /* 0x000fe20003f25270 */
[----:B------:R-:W-:Y:S01]  /*6a00*/  UISETP.NE.AND UP0, UPT, UR49, URZ, UPT ;  /* 0x000000ff3100728c */ /* 0x000fe2000bf05270 */
[----:B------:R-:W-:Y:S11]  /*6a10*/  LEA R3, R38, UR48, 0x3 ;  /* 0x0000003026037c11 */ /* 0x000ff6000f8e18ff */
[----:B------:R-:W-:Y:S01]  /*6a20*/  @P1 SHF.L.U32 R2, R71, 0x1f, RZ ;  /* 0x0000001f47021819 */ /* 0x000fe200000006ff */
[----:B------:R-:W-:Y:S06]  /*6a30*/  BRA.U !UP0, `(.L_x_119) ;  /* 0x0000000108247547 */ /* 0x000fec000b800000 */
[----:B------:R-:W-:Y:S01]  /*6a40*/  IMAD.U32 R5, RZ, RZ, UR51 ;  /* 0x00000033ff057e24 */ /* 0x000fe2000f8e00ff */
[----:B------:R-:W-:Y:S01]  /*6a50*/  MOV R0, UR37 ;  /* 0x0000002500007c02 */ /* 0x000fe20008000f00 */
[----:B------:R-:W-:Y:S03]  /*6a60*/  UIADD3 UR51, UPT, UPT, UR51, 0x1, URZ ;  /* 0x0000000133337890 */ /* 0x000fe6000fffe0ff */
[----:B------:R-:W-:Y:S01]  /*6a70*/  @P1 LEA R5, R5, UR48, 0x3 ;  /* 0x0000003005051c11 */ /* 0x000fe2000f8e18ff */
[----:B------:R-:W-:Y:S04]  /*6a80*/  UISETP.NE.AND UP0, UPT, UR51, 0x4, UPT ;  /* 0x000000043300788c */ /* 0x000fe8000bf05270 */
[----:B------:R-:W-:Y:S01]  /*6a90*/  @P1 VIADD R5, R5, 0x70 ;  /* 0x0000007005051836 */ /* 0x000fe20000000000 */
[----:B------:R-:W-:Y:S04]  /*6aa0*/  USEL UR51, UR51, URZ, UP0 ;  /* 0x000000ff33337287 */ /* 0x000fe80008000000 */
[----:B------:R-:W-:Y:S04]  /*6ab0*/  @P1 PRMT R0, R0, 0x654, R5 ;  /* 0x0000065400001816 */ /* 0x000fe80000000005 */
[----:B------:R2:W-:Y:S04]  /*6ac0*/  @P1 SYNCS.ARRIVE.TRANS64.RED.A1T0 RZ, [R0+URZ], RZ ;  /* 0x000000ff00ff19a7 */ /* 0x0005e800081004ff */
.L_x_119:
[----:B------:R-:W3:Y:S01]  /*6ad0*/  @P1 SYNCS.PHASECHK.TRANS64.TRYWAIT P0, [R3+URZ+0x50], R2 ;  /* 0x00005002030015a7 */ /* 0x000ee200080011ff */
[----:B------:R-:W-:Y:S01]  /*6ae0*/  BSSY B1, `(.L_x_120) ;  /* 0x0000012000017945 */ /* 0x000fe20003800000 */
[----:B---3--:R-:W-:Y:S03]  /*6af0*/  @P1 SEL R39, RZ, 0x1, !P0 ;  /* 0x00000001ff271807 */ /* 0x008fe60004000000 */
[----:B------:R-:W-:Y:S05]  /*6b00*/  @!P1 BRA `(.L_x_121) ;  /* 0x00000000003c9947 */ /* 0x000fea0003800000 */
[----:B------:R-:W-:Y:S01]  /*6b10*/  ISETP.NE.AND P1, PT, R80, RZ, PT ;  /* 0x000000ff5000720c */ /* 0x000fe20003f25270 */
[----:B------:R-:W-:Y:S01]  /*6b20*/  BSSY B0, `(.L_x_122) ;  /* 0x0000009000007945 */ /* 0x000fe20003800000 */
[----:B------:R-:W-:Y:S11]  /*6b30*/  ISETP.NE.AND P0, PT, R39, RZ, PT ;  /* 0x000000ff2700720c */ /* 0x000ff60003f05270 */
[----:B------:R-:W-:Y:S05]  /*6b40*/  @P1 IMAD R4, R38, 0x1000, R77 ;  /* 0x0000100026041824 */ /* 0x000fea00078e024d */
[----:B------:R-:W-:Y:S05]  /*6b50*/  @P1 IADD3 R2, PT, PT, R4, UR48, RZ ;  /* 0x0000003004021c10 */ /* 0x000fea000fffe0ff */
[----:B------:R-:W-:Y:S01]  /*6b60*/  @P1 IMAD.IADD R2, R81, 0x1, R2 ;  /* 0x0000000151021824 */ /* 0x000fe200078e0202 */
[----:B------:R-:W-:Y:S06]  /*6b70*/  @P0 BRA `(.L_x_123) ;  /* 0x00000000000c0947 */ /* 0x000fec0003800000 */
[----:B--2---:R-:W-:Y:S04]  /*6b80*/  SHF.L.U32 R0, R71, 0x1f, RZ ;  /* 0x0000001f47007819 */ /* 0x004fe800000006ff */
[----:B------:R-:W2:Y:S02]  /*6b90*/  SYNCS.PHASECHK.TRANS64.TRYWAIT P0, [R3+URZ+0x50], R0 ;  /* 0x00005000030075a7 */ /* 0x000ea400080011ff */
[----:B--2---:R-:W-:Y:S05]  /*6ba0*/  @!P0 BRA `(.L_x_124) ;  /* 0x0000002800248947 */ /* 0x004fea0003800000 */
.L_x_123:
[----:B------:R-:W-:Y:S05]  /*6bb0*/  BSYNC B0 ;  /* 0x0000000000007941 */ /* 0x000fea0003800000 */
.L_x_122:
[----:B------:R-:W-:Y:S02]  /*6bc0*/  ISETP.NE.AND P0, PT, R80, RZ, PT ;  /* 0x000000ff5000720c */ /* 0x000fe40003f05270 */
[----:B------:R-:W-:Y:S11]  /*6bd0*/  IADD3 R38, PT, PT, R38, 0x1, RZ ;  /* 0x0000000126267810 */ /* 0x000ff60007ffe0ff */
[----:B------:R3:W4:Y:S04]  /*6be0*/  @P0 LDS.128 R40, [R4+UR48+0x200] ;  /* 0x0002003004280984 */ /* 0x0007280008000c00 */
[----:B------:R3:W1:Y:S02]  /*6bf0*/  @P0 LDS.128 R48, [R2+0x200] ;  /* 0x0002000002300984 */ /* 0x0006640000000c00 */
.L_x_121:
[----:B------:R-:W-:Y:S05]  /*6c00*/  BSYNC B1 ;  /* 0x0000000000017941 */ /* 0x000fea0003800000 */
.L_x_120:
[----:B--2---:R-:W-:Y:S05]  /*6c10*/  VIADD R3, R34, 0x10 ;  /* 0x0000001022037836 */ /* 0x004fea0000000000 */
[----:B------:R-:W-:Y:S04]  /*6c20*/  SHF.R.U32.HI R3, RZ, 0x15, R3 ;  /* 0x00000015ff037819 */ /* 0x000fe80000011603 */
[----:B------:R-:W-:Y:S11]  /*6c30*/  LOP3.LUT P0, RZ, R3, 0x3, R66, 0x48, !PT ;  /* 0x0000000303ff7812 */ /* 0x000ff60007804842 */
[----:B------:R-:W-:Y:S02]  /*6c40*/  @!UPT UIADD3 URZ, UPT, UPT, URZ, URZ, URZ ;  /* 0x000000fffffff290 */ /* 0x000fe4000fffe0ff */
[----:B------:R-:W-:Y:S05]  /*6c50*/  @!P0 BRA `(.L_x_125) ;  /* 0x0000000000408947 */ /* 0x000fea0003800000 */
[----:B------:R-:W2:Y:S01]  /*6c60*/  LDCU.64 UR8, c[0x4][0x70] ;  /* 0x01000e00ff0877ac */ /* 0x000ea20008000a00 */
[----:B------:R-:W-:Y:S01]  /*6c70*/  MOV R3, 0x0 ;  /* 0x0000000000037802 */ /* 0x000fe20000000f00 */
[----:B------:R-:W-:Y:S02]  /*6c80*/  HFMA2 R12, -RZ, RZ, 0, 5.9604644775390625e-08 ;  /* 0x00000001ff0c7431 */ /* 0x000fe400000001ff */
[----:B------:R-:W-:Y:S02]  /*6c90*/  IMAD.MOV.U32 R8, RZ, RZ, 0x192 ;  /* 0x00000192ff087424 */ /* 0x000fe400078e00ff */
[----:B------:R-:W-:Y:S01]  /*6ca0*/  IMAD.MOV.U32 R13, RZ, RZ, RZ ;  /* 0x000000ffff0d7224 */ /* 0x000fe200078e00ff */
[----:B------:R-:W5:Y:S01]  /*6cb0*/  LDCU.64 UR6, c[0x4][0x78] ;  /* 0x01000f00ff0677ac */ /* 0x000f620008000a00 */
[----:B---3--:R-:W3:Y:S01]  /*6cc0*/  LDC.64 R2, c[0x4][R3] ;  /* 0x0100000003027b82 */ /* 0x008ee20000000a00 */
[----:B------:R-:W4:Y:S01]  /*6cd0*/  LDCU.64 UR4, c[0x4][0x10] ;  /* 0x01000200ff0477ac */ /* 0x000f220008000a00 */
[----:B--2---:R-:W-:Y:S01]  /*6ce0*/  MOV R5, UR9 ;  /* 0x0000000900057c02 */ /* 0x004fe20008000f00 */
[----:B------:R-:W-:Y:S01]  /*6cf0*/  IMAD.U32 R4, RZ, RZ, UR8 ;  /* 0x00000008ff047e24 */ /* 0x000fe2000f8e00ff */
[----:B-----5:R-:W-:Y:S01]  /*6d00*/  MOV R7, UR7 ;  /* 0x0000000700077c02 */ /* 0x020fe20008000f00 */
[----:B------:R-:W-:Y:S01]  /*6d10*/  IMAD.U32 R6, RZ, RZ, UR6 ;  /* 0x00000006ff067e24 */ /* 0x000fe2000f8e00ff */
[----:B----4-:R-:W-:Y:S01]  /*6d20*/  MOV R11, UR5 ;  /* 0x00000005000b7c02 */ /* 0x010fe20008000f00 */
[----:B------:R-:W-:Y:S02]  /*6d30*/  IMAD.U32 R10, RZ, RZ, UR4 ;  /* 0x00000004ff0a7e24 */ /* 0x000fe4000f8e00ff */
[----:B------:R-:W-:Y:S07]  /*6d40*/  LEPC R20, `(.L_x_125) ;  /* 0x000000001014794e */ /* 0x000fee0000000000 */
[----:B-1-3--:R-:W-:Y:S05]  /*6d50*/  CALL.ABS.NOINC R2 ;  /* 0x0000000002007343 */ /* 0x00afea0003c00000 */
.L_x_125:
[----:B------:R-:W-:Y:S01]  /*6d60*/  ISETP.NE.AND P6, PT, R78, RZ, PT ;  /* 0x000000ff4e00720c */ /* 0x000fe20003fc5270 */
[----:B------:R-:W-:Y:S05]  /*6d70*/  WARPSYNC.ALL ;  /* 0x0000000000007948 */ /* 0x000fea0003800000 */
[----:B------:R-:W-:Y:S01]  /*6d80*/  R2UR UR4, R34 ;  /* 0x00000000220472ca */ /* 0x000fe200000e0000 */
[--C-:B----4-:R-:W-:Y:S01]  /*6d90*/  HADD2.F32 R20, -RZ, R40.reuse.H0_H0 ;  /* 0x20000028ff147230 */ /* 0x110fe20000004100 */
[----:B------:R-:W-:Y:S01]  /*6da0*/  ISETP.NE.AND P0, PT, R72, RZ, PT ;  /* 0x000000ff4800720c */ /* 0x000fe20003f05270 */
[----:B------:R-:W-:Y:S01]  /*6db0*/  HADD2.F32 R21, -RZ, R40.H1_H1 ;  /* 0x30000028ff157230 */ /* 0x000fe20000004100 */
[----:B------:R-:W-:Y:S01]  /*6dc0*/  MOV R82, UR51 ;  /* 0x0000003300527c02 */ /* 0x000fe20008000f00 */
[--C-:B------:R-:W-:Y:S01]  /*6dd0*/  HADD2.F32 R36, -RZ, R41.reuse.H1_H1 ;  /* 0x30000029ff247230 */ /* 0x100fe20000004100 */
[----:B------:R-:W-:Y:S01]  /*6de0*/  MOV R83, UR37 ;  /* 0x0000002500537c02 */ /* 0x000fe20008000f00 */
[----:B-1----:R-:W-:Y:S01]  /*6df0*/  HADD2.F32 R37, -RZ, R48.H0_H0 ;  /* 0x20000030ff257230 */ /* 0x002fe20000004100 */
[----:B------:R-:W-:Y:S01]  /*6e00*/  @P6 LEA R82, R82, UR48, 0x3 ;  /* 0x0000003052526c11 */ /* 0x000fe2000f8e18ff */
[----:B------:R-:W-:Y:S01]  /*6e10*/  BSSY.RECONVERGENT B0, `(.L_x_126) ;  /* 0x0000052000007945 */ /* 0x000fe20003800200 */
[----:B------:R-:W-:Y:S02]  /*6e20*/  @P6 SHF.L.U32 R88, R71, 0x1f, RZ ;  /* 0x0000001f47586819 */ /* 0x000fe400000006ff */
[----:B------:R-:W-:Y:S01]  /*6e30*/  @P6 IADD3 R82, PT, PT, R82, 0x70, RZ ;  /* 0x0000007052526810 */ /* 0x000fe20007ffe0ff */
[----:B---3--:R-:W1:Y:S03]  /*6e40*/  LDTM.x16 R4, tmem[UR4+0x10] ;  /* 0x00001004000479ee */ /* 0x008e660008240000 */
[----:B------:R-:W-:Y:S02]  /*6e50*/  @P6 PRMT R82, R83, 0x654, R82 ;  /* 0x0000065453526816 */ /* 0x000fe40000000052 */
[----:B------:R-:W-:Y:S01]  /*6e60*/  LEA R83, R38, UR48, 0x3 ;  /* 0x0000003026537c11 */ /* 0x000fe2000f8e18ff */
[C---:B-1----:R-:W-:Y:S01]  /*6e70*/  FMUL R0, R32.reuse, R4 ;  /* 0x0000000420007220 */ /* 0x042fe20000400000 */
[C---:B------:R-:W-:Y:S01]  /*6e80*/  FMUL R2, R32.reuse, R5 ;  /* 0x0000000520027220 */ /* 0x040fe20000400000 */
[C---:B------:R-:W-:Y:S01]  /*6e90*/  FMUL R3, R32.reuse, R6 ;  /* 0x0000000620037220 */ /* 0x040fe20000400000 */
[C---:B------:R-:W-:Y:S01]  /*6ea0*/  FMUL R7, R32.reuse, R7 ;  /* 0x0000000720077220 */ /* 0x040fe20000400000 */
[C---:B------:R-:W-:Y:S01]  /*6eb0*/  FFMA R0, R35.reuse, R20, R0 ;  /* 0x0000001423007223 */ /* 0x040fe20000000000 */
[----:B------:R-:W-:Y:S02]  /*6ec0*/  HADD2.F32 R20, -RZ, R41.H0_H0 ;  /* 0x20000029ff147230 */ /* 0x000fe40000004100 */
[C---:B------:R-:W-:Y:S01]  /*6ed0*/  FFMA R2, R35.reuse, R21, R2 ;  /* 0x0000001523027223 */ /* 0x040fe20000000002 */
[C---:B------:R-:W-:Y:S01]  /*6ee0*/  FMUL R4, R32.reuse, R8 ;  /* 0x0000000820047220 */ /* 0x040fe20000400000 */
[C---:B------:R-:W-:Y:S01]  /*6ef0*/  FMUL R5, R32.reuse, R9 ;  /* 0x0000000920057220 */ /* 0x040fe20000400000 */
[--C-:B------:R-:W-:Y:S02]  /*6f00*/  HADD2.F32 R21, -RZ, R43.reuse.H0_H0 ;  /* 0x2000002bff157230 */ /* 0x100fe40000004100 */
[C---:B------:R-:W-:Y:S01]  /*6f10*/  FFMA R3, R35.reuse, R20, R3 ;  /* 0x0000001423037223 */ /* 0x040fe20000000003 */
[--C-:B------:R-:W-:Y:S02]  /*6f20*/  HADD2.F32 R20, -RZ, R42.reuse.H0_H0 ;  /* 0x2000002aff147230 */ /* 0x100fe40000004100 */
[C---:B------:R-:W-:Y:S01]  /*6f30*/  FFMA R7, R35.reuse, R36, R7 ;  /* 0x0000002423077223 */ /* 0x040fe20000000007 */
[C---:B------:R-:W-:Y:S01]  /*6f40*/  FMUL R6, R32.reuse, R10 ;  /* 0x0000000a20067220 */ /* 0x040fe20000400000 */
[----:B------:R-:W-:Y:S02]  /*6f50*/  HADD2.F32 R36, -RZ, R43.H1_H1 ;  /* 0x3000002bff247230 */ /* 0x000fe40000004100 */
[C---:B------:R-:W-:Y:S01]  /*6f60*/  FMUL R11, R32.reuse, R11 ;  /* 0x0000000b200b7220 */ /* 0x040fe20000400000 */
[C---:B------:R-:W-:Y:S01]  /*6f70*/  FFMA R4, R35.reuse, R20, R4 ;  /* 0x0000001423047223 */ /* 0x040fe20000000004 */
[----:B------:R-:W-:Y:S02]  /*6f80*/  HADD2.F32 R20, -RZ, R42.H1_H1 ;  /* 0x3000002aff147230 */ /* 0x000fe40000004100 */
[C---:B------:R-:W-:Y:S01]  /*6f90*/  FMUL R8, R32.reuse, R12 ;  /* 0x0000000c20087220 */ /* 0x040fe20000400000 */
[C---:B------:R-:W-:Y:S01]  /*6fa0*/  FMUL R9, R32.reuse, R13 ;  /* 0x0000000d20097220 */ /* 0x040fe20000400000 */
[C---:B------:R-:W-:Y:S01]  /*6fb0*/  FMUL R10, R32.reuse, R14 ;  /* 0x0000000e200a7220 */ /* 0x040fe20000400000 */
[C---:B------:R-:W-:Y:S01]  /*6fc0*/  FMUL R15, R32.reuse, R15 ;  /* 0x0000000f200f7220 */ /* 0x040fe20000400000 */
[C---:B------:R-:W-:Y:S01]  /*6fd0*/  FFMA R5, R35.reuse, R20, R5 ;  /* 0x0000001423057223 */ /* 0x040fe20000000005 */
[----:B------:R-:W-:Y:S02]  /*6fe0*/  HADD2.F32 R20, -RZ, R48.H1_H1 ;  /* 0x30000030ff147230 */ /* 0x000fe40000004100 */
[C---:B------:R-:W-:Y:S01]  /*6ff0*/  FFMA R6, R35.reuse, R21, R6 ;  /* 0x0000001523067223 */ /* 0x040fe20000000006 */
[C---:B------:R-:W-:Y:S01]  /*7000*/  FFMA R11, R35.reuse, R36, R11 ;  /* 0x00000024230b7223 */ /* 0x040fe2000000000b */
[C---:B------:R-:W-:Y:S01]  /*7010*/  FFMA R8, R35.reuse, R37, R8 ;  /* 0x0000002523087223 */ /* 0x040fe20000000008 */
[--C-:B------:R-:W-:Y:S02]  /*7020*/  HADD2.F32 R21, -RZ, R49.reuse.H0_H0 ;  /* 0x20000031ff157230 */ /* 0x100fe40000004100 */
[C---:B------:R-:W-:Y:S01]  /*7030*/  FFMA R9, R35.reuse, R20, R9 ;  /* 0x0000001423097223 */ /* 0x040fe20000000009 */
[----:B------:R-:W-:Y:S02]  /*7040*/  HADD2.F32 R20, -RZ, R49.H1_H1 ;  /* 0x30000031ff147230 */ /* 0x000fe40000004100 */
[C---:B------:R-:W-:Y:S01]  /*7050*/  FMUL R12, R32.reuse, R16 ;  /* 0x00000010200c7220 */ /* 0x040fe20000400000 */
[C---:B------:R-:W-:Y:S01]  /*7060*/  FMUL R13, R32.reuse, R17 ;  /* 0x00000011200d7220 */ /* 0x040fe20000400000 */
[C---:B------:R-:W-:Y:S01]  /*7070*/  FFMA R10, R35.reuse, R21, R10 ;  /* 0x00000015230a7223 */ /* 0x040fe2000000000a */
[--C-:B------:R-:W-:Y:S02]  /*7080*/  HADD2.F32 R21, -RZ, R50.reuse.H0_H0 ;  /* 0x20000032ff157230 */ /* 0x100fe40000004100 */
[C---:B------:R-:W-:Y:S01]  /*7090*/  FFMA R15, R35.reuse, R20, R15 ;  /* 0x00000014230f7223 */ /* 0x040fe2000000000f */
[----:B------:R-:W-:Y:S02]  /*70a0*/  HADD2.F32 R20, -RZ, R50.H1_H1 ;  /* 0x30000032ff147230 */ /* 0x000fe40000004100 */
[C---:B------:R-:W-:Y:S01]  /*70b0*/  FMUL R14, R32.reuse, R18 ;  /* 0x00000012200e7220 */ /* 0x040fe20000400000 */
[--C-:B------:R-:W-:Y:S02]  /*70c0*/  HADD2.F32 R37, -RZ, R51.reuse.H0_H0 ;  /* 0x20000033ff257230 */ /* 0x100fe40000004100 */
[----:B------:R-:W-:Y:S01]  /*70d0*/  FMUL R19, R32, R19 ;  /* 0x0000001320137220 */ /* 0x000fe20000400000 */
[----:B------:R-:W-:Y:S01]  /*70e0*/  HADD2.F32 R36, -RZ, R51.H1_H1 ;  /* 0x30000033ff247230 */ /* 0x000fe20000004100 */
        /* <DEDUP_REMOVED lines=22> */
[----:B------:R-:W-:Y:S02]  /*7250*/  UIADD3 UR12, UP0, UPT, UR52, 0x680, URZ ;  /* 0x00000680340c7890 */ /* 0x000fe4000ff1e0ff */
[----:B------:R-:W-:Y:S02]  /*7260*/  UIADD3 UR9, UPT, UPT, UR41, 0x10, URZ ;  /* 0x0000001029097890 */ /* 0x000fe4000fffe0ff */
[----:B------:R-:W-:Y:S02]  /*7270*/  UIADD3 UR8, UPT, UPT, UR48, 0x1200, URZ ;  /* 0x0000120030087890 */ /* 0x000fe4000fffe0ff */
[----:B------:R-:W-:Y:S01]  /*7280*/  UIADD3.X UR13, UPT, UPT, URZ, UR53, URZ, UP0, !UPT ;  /* 0x00000035ff0d7290 */ /* 0x000fe200087fe4ff */
[----:B------:R-:W-:Y:S01]  /*7290*/  UMOV UR10, UR42 ;  /* 0x0000002a000a7c82 */ /* 0x000fe20008000000 */
[----:B------:R-:W-:Y:S01]  /*72a0*/  UMOV UR11, UR36 ;  /* 0x00000024000b7c82 */ /* 0x000fe20008000000 */
[----:B------:R-:W-:Y:S02]  /*72b0*/  UIADD3 UR5, UPT, UPT, UR41, 0x50, URZ ;  /* 0x0000005029057890 */ /* 0x000fe4000fffe0ff */
[----:B------:R-:W-:Y:S01]  /*72c0*/  UIADD3 UR4, UPT, UPT, UR48, 0x1a00, URZ ;  /* 0x00001a0030047890 */ /* 0x000fe2000fffe0ff */
[----:B------:R-:W-:Y:S03]  /*72d0*/  UMOV UR6, UR42 ;  /* 0x0000002a00067c82 */ /* 0x000fe60008000000 */
[----:B------:R2:W-:Y:S01]  /*72e0*/  UTMASTG.3D [UR8], [UR12] ;  /* 0x000000080c0073b5 */ /* 0x0005e20008010000 */
[----:B------:R-:W-:Y:S04]  /*72f0*/  UMOV UR7, UR36 ;  /* 0x0000002400077c82 */ /* 0x000fe80008000000 */
[----:B------:R2:W-:Y:S01]  /*7300*/  UTMASTG.3D [UR4], [UR12] ;  /* 0x000000040c0073b5 */ /* 0x0005e20008010000 */
[----:B------:R0:W-:Y:S01]  /*7310*/  UTMACMDFLUSH ;  /* 0x00000000000079b7 */ /* 0x0001e20000000000 */
[----:B--2---:R-:W-:Y:S04]  /*7320*/  DEPBAR.LE SB0, 0x1 ;  /* 0x000080400000791a */ /* 0x004fe80000000000 */
.L_x_127:
[----:B------:R-:W-:Y:S05]  /*7330*/  BSYNC.RECONVERGENT B0 ;  /* 0x0000000000007941 */ /* 0x000fea0003800200 */
.L_x_126:
[----:B------:R-:W-:Y:S01]  /*7340*/  BAR.SYNC.DEFER_BLOCKING 0x1, 0x80 ;  /* 0x0042000000007b1d */ /* 0x000fe20000010000 */
[----:B------:R-:W-:Y:S04]  /*7350*/  UIADD3 UR40, UPT, UPT, UR51, 0x1, URZ ;  /* 0x0000000133287890 */ /* 0x000fe8000fffe0ff */
[----:B------:R-:W-:Y:S04]  /*7360*/  UISETP.NE.AND UP0, UPT, UR40, 0x4, UPT ;  /* 0x000000042800788c */ /* 0x000fe8000bf05270 */
[----:B------:R-:W-:Y:S01]  /*7370*/  USEL UR40, UR40, URZ, UP0 ;  /* 0x000000ff28287287 */ /* 0x000fe20008000000 */
[----:B------:R2:W-:Y:S01]  /*7380*/  @P6 SYNCS.ARRIVE.TRANS64.RED.A1T0 RZ, [R82+URZ], RZ ;  /* 0x000000ff52ff69a7 */ /* 0x0005e200081004ff */
[----:B------:R-:W-:Y:S01]  /*7390*/  BSSY B1, `(.L_x_128) ;  /* 0x0000013000017945 */ /* 0x000fe20003800000 */
[----:B------:R-:W3:Y:S02]  /*73a0*/  @P6 SYNCS.PHASECHK.TRANS64.TRYWAIT P0, [R83+URZ+0x50], R88 ;  /* 0x00005058530065a7 */ /* 0x000ee400080011ff */
[----:B---3--:R-:W-:Y:S01]  /*73b0*/  @P6 SEL R39, RZ, 0x1, !P0 ;  /* 0x00000001ff276807 */ /* 0x008fe20004000000 */
[----:B--2---:R-:W-:Y:S06]  /*73c0*/  @!P6 BRA `(.L_x_129) ;  /* 0x00000000003ce947 */ /* 0x004fec0003800000 */
[----:B------:R-:W-:Y:S01]  /*73d0*/  ISETP.NE.AND P1, PT, R80, RZ, PT ;  /* 0x000000ff5000720c */ /* 0x000fe20003f25270 */
[----:B------:R-:W-:Y:S01]  /*73e0*/  BSSY B0, `(.L_x_130) ;  /* 0x0000009000007945 */ /* 0x000fe20003800000 */
[----:B------:R-:W-:Y:S11]  /*73f0*/  ISETP.NE.AND P0, PT, R39, RZ, PT ;  /* 0x000000ff2700720c */ /* 0x000ff60003f05270 */
[----:B------:R-:W-:Y:S05]  /*7400*/  @P1 IMAD R2, R38, 0x1000, R77 ;  /* 0x0000100026021824 */ /* 0x000fea00078e024d */
[----:B------:R-:W-:Y:S05]  /*7410*/  @P1 IADD3 R0, PT, PT, R2, UR48, RZ ;  /* 0x0000003002001c10 */ /* 0x000fea000fffe0ff */
[----:B------:R-:W-:Y:S01]  /*7420*/  @P1 IMAD.IADD R0, R81, 0x1, R0 ;  /* 0x0000000151001824 */ /* 0x000fe200078e0200 */
[----:B------:R-:W-:Y:S06]  /*7430*/  @P0 BRA `(.L_x_131) ;  /* 0x00000000000c0947 */ /* 0x000fec0003800000 */
[----:B------:R-:W-:Y:S04]  /*7440*/  SHF.L.U32 R4, R71, 0x1f, RZ ;  /* 0x0000001f47047819 */ /* 0x000fe800000006ff */
[----:B------:R-:W2:Y:S02]  /*7450*/  SYNCS.PHASECHK.TRANS64.TRYWAIT P0, [R83+URZ+0x50], R4 ;  /* 0x00005004530075a7 */ /* 0x000ea400080011ff */
[----:B--2---:R-:W-:Y:S05]  /*7460*/  @!P0 BRA `(.L_x_132) ;  /* 0x0000002000088947 */ /* 0x004fea0003800000 */
.L_x_131:
[----:B------:R-:W-:Y:S05]  /*7470*/  BSYNC B0 ;  /* 0x0000000000007941 */ /* 0x000fea0003800000 */
.L_x_130:
[----:B------:R-:W-:Y:S02]  /*7480*/  ISETP.NE.AND P0, PT, R80, RZ, PT ;  /* 0x000000ff5000720c */ /* 0x000fe40003f05270 */
[----:B------:R-:W-:Y:S11]  /*7490*/  IADD3 R38, PT, PT, R38, 0x1, RZ ;  /* 0x0000000126267810 */ /* 0x000ff60007ffe0ff */
[----:B------:R3:W4:Y:S04]  /*74a0*/  @P0 LDS.128 R40, [R2+UR48+0x200] ;  /* 0x0002003002280984 */ /* 0x0007280008000c00 */
[----:B------:R3:W1:Y:S02]  /*74b0*/  @P0 LDS.128 R48, [R0+0x200] ;  /* 0x0002000000300984 */ /* 0x0006640000000c00 */
.L_x_129:
[----:B------:R-:W-:Y:S05]  /*74c0*/  BSYNC B1 ;  /* 0x0000000000017941 */ /* 0x000fea0003800000 */
.L_x_128:
[----:B------:R-:W-:Y:S05]  /*74d0*/  VIADD R3, R34, 0x20 ;  /* 0x0000002022037836 */ /* 0x000fea0000000000 */
[----:B------:R-:W-:Y:S04]  /*74e0*/  SHF.R.U32.HI R3, RZ, 0x15, R3 ;  /* 0x00000015ff037819 */ /* 0x000fe80000011603 */
[----:B------:R-:W-:Y:S11]  /*74f0*/  LOP3.LUT P0, RZ, R3, 0x3, R66, 0x48, !PT ;  /* 0x0000000303ff7812 */ /* 0x000ff60007804842 */
[----:B------:R-:W-:Y:S02]  /*7500*/  @!UPT UIADD3 URZ, UPT, UPT, URZ, URZ, URZ ;  /* 0x000000fffffff290 */ /* 0x000fe4000fffe0ff */
[----:B------:R-:W-:Y:S05]  /*7510*/  @!P0 BRA `(.L_x_133) ;  /* 0x0000000000408947 */ /* 0x000fea0003800000 */
[----:B------:R-:W5:Y:S01]  /*7520*/  LDCU.64 UR8, c[0x4][0x70] ;  /* 0x01000e00ff0877ac */ /* 0x000f620008000a00 */
[----:B------:R-:W-:Y:S01]  /*7530*/  MOV R3, 0x0 ;  /* 0x0000000000037802 */ /* 0x000fe20000000f00 */
[----:B------:R-:W-:Y:S02]  /*7540*/  HFMA2 R12, -RZ, RZ, 0, 5.9604644775390625e-08 ;  /* 0x00000001ff0c7431 */ /* 0x000fe400000001ff */
[----:B------:R-:W-:Y:S02]  /*7550*/  IMAD.MOV.U32 R8, RZ, RZ, 0x192 ;  /* 0x00000192ff087424 */ /* 0x000fe400078e00ff */
[----:B------:R-:W-:Y:S01]  /*7560*/  IMAD.MOV.U32 R13, RZ, RZ, RZ ;  /* 0x000000ffff0d7224 */ /* 0x000fe200078e00ff */
[----:B------:R-:W4:Y:S01]  /*7570*/  LDCU.64 UR6, c[0x4][0x78] ;  /* 0x01000f00ff0677ac */ /* 0x000f220008000a00 */
[----:B---3--:R-:W3:Y:S01]  /*7580*/  LDC.64 R2, c[0x4][R3] ;  /* 0x0100000003027b82 */ /* 0x008ee20000000a00 */
[----:B------:R-:W1:Y:S01]  /*7590*/  LDCU.64 UR4, c[0x4][0x10] ;  /* 0x01000200ff0477ac */ /* 0x000e620008000a00 */
[----:B-----5:R-:W-:Y:S01]  /*75a0*/  MOV R5, UR9 ;  /* 0x0000000900057c02 */ /* 0x020fe20008000f00 */
[----:B--2---:R-:W-:Y:S01]  /*75b0*/  IMAD.U32 R4, RZ, RZ, UR8 ;  /* 0x00000008ff047e24 */ /* 0x004fe2000f8e00ff */
[----:B----4-:R-:W-:Y:S01]  /*75c0*/  MOV R7, UR7 ;  /* 0x0000000700077c02 */ /* 0x010fe20008000f00 */
[----:B------:R-:W-:Y:S01]  /*75d0*/  IMAD.U32 R6, RZ, RZ, UR6 ;  /* 0x00000006ff067e24 */ /* 0x000fe2000f8e00ff */
[----:B-1----:R-:W-:Y:S01]  /*75e0*/  MOV R11, UR5 ;  /* 0x00000005000b7c02 */ /* 0x002fe20008000f00 */
[----:B------:R-:W-:Y:S02]  /*75f0*/  IMAD.U32 R10, RZ, RZ, UR4 ;  /* 0x00000004ff0a7e24 */ /* 0x000fe4000f8e00ff */
[----:B------:R-:W-:Y:S07]  /*7600*/  LEPC R20, `(.L_x_133) ;  /* 0x000000001014794e */ /* 0x000fee0000000000 */
[----:B---3--:R-:W-:Y:S05]  /*7610*/  CALL.ABS.NOINC R2 ;  /* 0x0000000002007343 */ /* 0x008fea0003c00000 */
.L_x_133:
        /* <DEDUP_REMOVED lines=8> */
[----:B--2---:R-:W-:Y:S01]  /*76a0*/  MOV R83, UR37 ;  /* 0x0000002500537c02 */ /* 0x004fe20008000f00 */
[----:B-1----:R-:W-:Y:S01]  /*76b0*/  HADD2.F32 R37, -RZ, R48.H0_H0 ;  /* 0x20000030ff257230 */ /* 0x002fe20000004100 */
[----:B------:R-:W-:Y:S01]  /*76c0*/  @P6 LEA R82, R82, UR48, 0x3 ;  /* 0x0000003052526c11 */ /* 0x000fe2000f8e18ff */
[----:B------:R-:W-:Y:S01]  /*76d0*/  BSSY.RECONVERGENT B0, `(.L_x_134) ;  /* 0x0000052000007945 */ /* 0x000fe20003800200 */
[----:B------:R-:W-:Y:S02]  /*76e0*/  LEA R88, R38, UR48, 0x3 ;  /* 0x0000003026587c11 */ /* 0x000fe4000f8e18ff */
[----:B------:R-:W-:Y:S01]  /*76f0*/  @P6 IADD3 R82, PT, PT, R82, 0x70, RZ ;  /* 0x0000007052526810 */ /* 0x000fe20007ffe0ff */
[----:B------:R-:W3:Y:S03]  /*7700*/  LDTM.x16 R4, tmem[UR4+0x20] ;  /* 0x00002004000479ee */ /* 0x000ee60008240000 */
[----:B------:R-:W-:Y:S02]  /*7710*/  @P6 PRMT R82, R83, 0x654, R82 ;  /* 0x0000065453526816 */ /* 0x000fe40000000052 */
[----:B------:R-:W-:Y:S01]  /*7720*/  @P6 SHF.L.U32 R83, R71, 0x1f, RZ ;  /* 0x0000001f47536819 */ /* 0x000fe200000006ff */
[C---:B---3--:R-:W-:Y:S01]  /*7730*/  FMUL R0, R32.reuse, R4 ;  /* 0x0000000420007220 */ /* 0x048fe20000400000 */
        /* <DEDUP_REMOVED lines=75> */
.L_x_135:
[----:B------:R-:W-:Y:S05]  /*7bf0*/  BSYNC.RECONVERGENT B0 ;  /* 0x0000000000007941 */ /* 0x000fea0003800200 */
.L_x_134:
        /* <DEDUP_REMOVED lines=19> */
.L_x_139:
[----:B------:R-:W-:Y:S05]  /*7d30*/  BSYNC B0 ;  /* 0x0000000000007941 */ /* 0x000fea0003800000 */
.L_x_138:
[----:B------:R-:W-:Y:S11]  /*7d40*/  ISETP.NE.AND P0, PT, R80, RZ, PT ;  /* 0x000000ff5000720c */ /* 0x000ff60003f05270 */
[----:B------:R-:W-:Y:S02]  /*7d50*/  @!UPT UIADD3 URZ, UPT, UPT, URZ, URZ, URZ ;  /* 0x000000fffffff290 */ /* 0x000fe4000fffe0ff */
[----:B------:R3:W4:Y:S04]  /*7d60*/  @P0 LDS.128 R40, [R38+UR48+0x200] ;  /* 0x0002003026280984 */ /* 0x0007280008000c00 */
[----:B------:R3:W1:Y:S02]  /*7d70*/  @P0 LDS.128 R48, [R81+0x200] ;  /* 0x0002000051300984 */ /* 0x0006640000000c00 */
.L_x_137:
[----:B------:R-:W-:Y:S05]  /*7d80*/  BSYNC B1 ;  /* 0x0000000000017941 */ /* 0x000fea0003800000 */
.L_x_136:
        /* <DEDUP_REMOVED lines=11> */
[----:B------:R-:W1:Y:S01]  /*7e40*/  LDC.64 R2, c[0x4][R3] ;  /* 0x0100000003027b82 */ /* 0x000e620000000a00 */
[----:B------:R-:W3:Y:S01]  /*7e50*/  LDCU.64 UR4, c[0x4][0x10] ;  /* 0x01000200ff0477ac */ /* 0x000ee20008000a00 */
[----:B--2---:R-:W-:Y:S01]  /*7e60*/  MOV R5, UR9 ;  /* 0x0000000900057c02 */ /* 0x004fe20008000f00 */
[----:B------:R-:W-:Y:S01]  /*7e70*/  IMAD.U32 R4, RZ, RZ, UR8 ;  /* 0x00000008ff047e24 */ /* 0x000fe2000f8e00ff */
[----:B-----5:R-:W-:Y:S01]  /*7e80*/  MOV R7, UR7 ;  /* 0x0000000700077c02 */ /* 0x020fe20008000f00 */
[----:B------:R-:W-:Y:S01]  /*7e90*/  IMAD.U32 R6, RZ, RZ, UR6 ;  /* 0x00000006ff067e24 */ /* 0x000fe2000f8e00ff */
[----:B---3--:R-:W-:Y:S01]  /*7ea0*/  MOV R11, UR5 ;  /* 0x00000005000b7c02 */ /* 0x008fe20008000f00 */
[----:B------:R-:W-:Y:S02]  /*7eb0*/  IMAD.U32 R10, RZ, RZ, UR4 ;  /* 0x00000004ff0a7e24 */ /* 0x000fe4000f8e00ff */
[----:B------:R-:W-:Y:S07]  /*7ec0*/  LEPC R20, `(.L_x_141) ;  /* 0x000000001014794e */ /* 0x000fee0000000000 */
[----:B-1--4-:R-:W-:Y:S05]  /*7ed0*/  CALL.ABS.NOINC R2 ;  /* 0x0000000002007343 */ /* 0x012fea0003c00000 */
.L_x_141:
[----:B------:R-:W-:Y:S01]  /*7ee0*/  ISETP.NE.AND P0, PT, R72, RZ, PT ;  /* 0x000000ff4800720c */ /* 0x000fe20003f05270 */
[----:B------:R-:W-:Y:S05]  /*7ef0*/  WARPSYNC.ALL ;  /* 0x0000000000007948 */ /* 0x000fea0003800000 */
[----:B------:R-:W-:Y:S01]  /*7f00*/  R2UR UR4, R34 ;  /* 0x00000000220472ca */ /* 0x000fe200000e0000 */
[--C-:B----4-:R-:W-:Y:S01]  /*7f10*/  HADD2.F32 R20, -RZ, R40.reuse.H0_H0 ;  /* 0x20000028ff147230 */ /* 0x110fe20000004100 */
[----:B------:R-:W-:Y:S01]  /*7f20*/  IADD3 R74, PT, PT, R74, 0xe0, RZ ;  /* 0x000000e04a4a7810 */ /* 0x000fe20007ffe0ff */
[----:B------:R-:W-:Y:S01]  /*7f30*/  HADD2.F32 R36, -RZ, R40.H1_H1 ;  /* 0x30000028ff247230 */ /* 0x000fe20000004100 */
[----:B------:R-:W-:Y:S01]  /*7f40*/  BSSY.RECONVERGENT B0, `(.L_x_142) ;  /* 0x0000053000007945 */ /* 0x000fe20003800200 */
[--C-:B------:R-:W-:Y:S01]  /*7f50*/  HADD2.F32 R21, -RZ, R41.reuse.H0_H0 ;  /* 0x20000029ff157230 */ /* 0x100fe20000004100 */
[----:B------:R-:W-:Y:S01]  /*7f60*/  LOP3.LUT R74, R74, 0xfefffff8, RZ, 0xc0, !PT ;  /* 0xfefffff84a4a7812 */ /* 0x000fe200078ec0ff */
[----:B---3--:R-:W-:Y:S02]  /*7f70*/  HADD2.F32 R38, -RZ, R41.H1_H1 ;  /* 0x30000029ff267230 */ /* 0x008fe40000004100 */
[--C-:B------:R-:W-:Y:S02]  /*7f80*/  HADD2.F32 R37, -RZ, R42.reuse.H0_H0 ;  /* 0x2000002aff257230 */ /* 0x100fe40000004100 */
[----:B------:R-:W-:Y:S02]  /*7f90*/  HADD2.F32 R40, -RZ, R42.H1_H1 ;  /* 0x3000002aff287230 */ /* 0x000fe40000004100 */
[----:B------:R-:W2:Y:S01]  /*7fa0*/  LDTM.x16 R4, tmem[UR4+0x30] ;  /* 0x00003004000479ee */ /* 0x000ea20008240000 */
[----:B------:R-:W-:Y:S01]  /*7fb0*/  NOP ;  /* 0x0000000000007918 */ /* 0x000fe20000000000 */
[----:B--2---:R2:W-:Y:S01]  /*7fc0*/  SYNCS.ARRIVE.TRANS64.RED.A1T0 RZ, [R74+URZ], RZ ;  /* 0x000000ff4aff79a7 */ /* 0x0045e200081004ff */
[--C-:B------:R-:W-:Y:S02]  /*7fd0*/  HADD2.F32 R39, -RZ, R43.reuse.H0_H0 ;  /* 0x2000002bff277230 */ /* 0x100fe40000004100 */
[----:B------:R-:W-:Y:S02]  /*7fe0*/  HADD2.F32 R42, -RZ, R43.H1_H1 ;  /* 0x3000002bff2a7230 */ /* 0x000fe40000004100 */
[--C-:B-1----:R-:W-:Y:S02]  /*7ff0*/  HADD2.F32 R41, -RZ, R48.reuse.H0_H0 ;  /* 0x20000030ff297230 */ /* 0x102fe40000004100 */
[----:B------:R-:W-:Y:S02]  /*8000*/  HADD2.F32 R43, -RZ, R48.H1_H1 ;  /* 0x30000030ff2b7230 */ /* 0x000fe40000004100 */
[--C-:B------:R-:W-:Y:S02]  /*8010*/  HADD2.F32 R44, -RZ, R49.reuse.H0_H0 ;  /* 0x20000031ff2c7230 */ /* 0x100fe40000004100 */
[----:B------:R-:W-:Y:S02]  /*8020*/  HADD2.F32 R46, -RZ, R49.H1_H1 ;  /* 0x30000031ff2e7230 */ /* 0x000fe40000004100 */
[--C-:B------:R-:W-:Y:S02]  /*8030*/  HADD2.F32 R45, -RZ, R50.reuse.H0_H0 ;  /* 0x20000032ff2d7230 */ /* 0x100fe40000004100 */
[----:B------:R-:W-:Y:S02]  /*8040*/  HADD2.F32 R48, -RZ, R50.H1_H1 ;  /* 0x30000032ff307230 */ /* 0x000fe40000004100 */
[--C-:B------:R-:W-:Y:S02]  /*8050*/  HADD2.F32 R47, -RZ, R51.reuse.H0_H0 ;  /* 0x20000033ff2f7230 */ /* 0x100fe40000004100 */
[----:B------:R-:W-:Y:S02]  /*8060*/  HADD2.F32 R50, -RZ, R51.H1_H1 ;  /* 0x30000033ff327230 */ /* 0x000fe40000004100 */
[C---:B------:R-:W-:Y:S01]  /*8070*/  FMUL R4, R32.reuse, R4 ;  /* 0x0000000420047220 */ /* 0x040fe20000400000 */
[C---:B------:R-:W-:Y:S01]  /*8080*/  FMUL R5, R32.reuse, R5 ;  /* 0x0000000520057220 */ /* 0x040fe20000400000 */
[C---:B------:R-:W-:Y:S01]  /*8090*/  FMUL R6, R32.reuse, R6 ;  /* 0x0000000620067220 */ /* 0x040fe20000400000 */
[C---:B------:R-:W-:Y:S01]  /*80a0*/  FMUL R7, R32.reuse, R7 ;  /* 0x0000000720077220 */ /* 0x040fe20000400000 */
[C---:B------:R-:W-:Y:S01]  /*80b0*/  FFMA R4, R35.reuse, R20, R4 ;  /* 0x0000001423047223 */ /* 0x040fe20000000004 */
        /* <DEDUP_REMOVED lines=21> */
[----:B------:R-:W-:Y:S01]  /*8210*/  FFMA R15, R35, R46, R15 ;  /* 0x0000002e230f7223 */ /* 0x000fe2000000000f */
        /* <DEDUP_REMOVED lines=20> */
[----:B-1----:R-:W1:Y:S02]  /*8360*/  FENCE.VIEW.ASYNC.S ;  /* 0x00000000000073c6 */ /* 0x002e640000000000 */
[----:B-1----:R-:W-:Y:S06]  /*8370*/  BAR.SYNC.DEFER_BLOCKING 0x1, 0x80 ;  /* 0x0042000000007b1d */ /* 0x002fec0000010000 */
        /* <DEDUP_REMOVED lines=14> */
[----:B-1----:R-:W-:Y:S04]  /*8460*/  DEPBAR.LE SB0, 0x1 ;  /* 0x000080400000791a */ /* 0x002fe80000000000 */
.L_x_143:
[----:B------:R-:W-:Y:S05]  /*8470*/  BSYNC.RECONVERGENT B0 ;  /* 0x0000000000007941 */ /* 0x000fea0003800200 */
.L_x_142:
[----:B------:R-:W-:Y:S01]  /*8480*/  BAR.SYNC.DEFER_BLOCKING 0x1, 0x80 ;  /* 0x0042000000007b1d */ /* 0x000fe20000010000 */
[----:B------:R-:W-:Y:S01]  /*8490*/  UISETP.NE.AND UP0, UPT, UR49, -0x4, UPT ;  /* 0xfffffffc3100788c */ /* 0x000fe2000bf05270 */
[----:B------:R-:W-:Y:S08]  /*84a0*/  IADD3 R0, PT, PT, R30, 0x1, RZ ;  /* 0x000000011e007810 */ /* 0x000ff00007ffe0ff */
[----:B------:R-:W-:Y:S05]  /*84b0*/  BRA.U !UP0, `(.L_x_144) ;  /* 0x0000000108287547 */ /* 0x000fea000b800000 */
[----:B------:R-:W-:Y:S01]  /*84c0*/  ISETP.NE.AND P0, PT, R78, RZ, PT ;  /* 0x000000ff4e00720c */ /* 0x000fe20003f05270 */
[----:B------:R-:W-:Y:S01]  /*84d0*/  IMAD.U32 R3, RZ, RZ, UR51 ;  /* 0x00000033ff037e24 */ /* 0x000fe2000f8e00ff */
[----:B------:R-:W-:Y:S01]  /*84e0*/  UIADD3 UR51, UPT, UPT, UR51, 0x1, URZ ;  /* 0x0000000133337890 */ /* 0x000fe2000fffe0ff */
[----:B------:R-:W-:Y:S03]  /*84f0*/  IMAD.U32 R2, RZ, RZ, UR37 ;  /* 0x00000025ff027e24 */ /* 0x000fe6000f8e00ff */
[----:B------:R-:W-:Y:S04]  /*8500*/  UISETP.NE.AND UP0, UPT, UR51, 0x4, UPT ;  /* 0x000000043300788c */ /* 0x000fe8000bf05270 */
[----:B------:R-:W-:Y:S03]  /*8510*/  USEL UR51, UR51, URZ, UP0 ;  /* 0x000000ff33337287 */ /* 0x000fe60008000000 */
[----:B------:R-:W-:Y:S05]  /*8520*/  @P0 LEA R3, R3, UR48, 0x3 ;  /* 0x0000003003030c11 */ /* 0x000fea000f8e18ff */
[----:B------:R-:W-:Y:S05]  /*8530*/  @P0 VIADD R3, R3, 0x70 ;  /* 0x0000007003030836 */ /* 0x000fea0000000000 */
[----:B------:R-:W-:Y:S04]  /*8540*/  @P0 PRMT R2, R2, 0x654, R3 ;  /* 0x0000065402020816 */ /* 0x000fe80000000003 */
[----:B------:R1:W-:Y:S03]  /*8550*/  @P0 SYNCS.ARRIVE.TRANS64.RED.A1T0 RZ, [R2+URZ], RZ ;  /* 0x000000ff02ff09a7 */ /* 0x0003e600081004ff */
.L_x_144:
[----:B------:R-:W-:Y:S01]  /*8560*/  ISETP.NE.AND P2, PT, R73, RZ, PT ;  /* 0x000000ff4900720c */ /* 0x000fe20003f45270 */
[----:B------:R-:W-:Y:S01]  /*8570*/  UIADD3 UR49, UPT, UPT, UR49, 0x4, URZ ;  /* 0x0000000431317890 */ /* 0x000fe2000fffe0ff */
[----:B------:R-:W-:Y:S01]  /*8580*/  ISETP.NE.AND P0, PT, R76, 0x2, PT ;  /* 0x000000024c00780c */ /* 0x000fe20003f05270 */
[----:B------:R-:W-:Y:S01]  /*8590*/  IMAD.IADD R20, R29, 0x1, R58 ;  /* 0x000000011d147824 */ /* 0x000fe200078e023a */
[----:B------:R-:W-:Y:S01]  /*85a0*/  ISETP.NE.AND P1, PT, R0, 0x4, PT ;  /* 0x000000040000780c */ /* 0x000fe20003f25270 */
[----:B------:R-:W-:Y:S01]  /*85b0*/  IMAD.IADD R21, R31, 0x1, R60 ;  /* 0x000000011f157824 */ /* 0x000fe200078e023c */
[----:B-1----:R-:W-:Y:S02]  /*85c0*/  SEL R2, RZ, 0x1, P0 ;  /* 0x00000001ff027807 */ /* 0x002fe40000000000 */
[----:B------:R-:W-:Y:S02]  /*85d0*/  SEL R3, RZ, 0x1, P1 ;  /* 0x00000001ff037807 */ /* 0x000fe40000800000 */
[----:B------:R-:W-:Y:S02]  /*85e0*/  LOP3.LUT R69, R69, R2, RZ, 0x3c, !PT ;  /* 0x0000000245457212 */ /* 0x000fe400078e3cff */
[----:B------:R-:W-:Y:S02]  /*85f0*/  LOP3.LUT R70, R70, R3, RZ, 0x3c, !PT ;  /* 0x0000000346467212 */ /* 0x000fe400078e3cff */
[----:B------:R-:W-:Y:S02]  /*8600*/  @P2 R2UR UR36, R68 ;  /* 0x00000000442422ca */ /* 0x000fe400000e0000 */
[----:B------:R-:W-:Y:S02]  /*8610*/  SEL R76, R76, RZ, P0 ;  /* 0x000000ff4c4c7207 */ /* 0x000fe40000000000 */
[----:B------:R-:W-:Y:S01]  /*8620*/  SEL R30, R0, RZ, P1 ;  /* 0x000000ff001e7207 */ /* 0x000fe20000800000 */
[----:B------:R-:W-:Y:S10]  /*8630*/  @P2 BRA `(.L_x_145) ;  /* 0xffffffcc00d42947 */ /* 0x000ff4000383ffff */
[----:B------:R-:W-:-:S09]  /*8640*/  UISETP.NE.AND UP0, UPT, UR50, URZ, UPT ;  /* 0x000000ff3200728c */ /* 0x000fd2000bf05270 */
[----:B------:R-:W-:Y:S05]  /*8650*/  BRA.U !UP0, `(.L_x_146) ;  /* 0x0000000108487547 */ /* 0x000fea000b800000 */
[----:B------:R-:W1:Y:S02]  /*8660*/  LDCU.64 UR4, c[0x0][0x890] ;  /* 0x00011200ff0477ac */ /* 0x000e640008000a00 */
[----:B-1----:R-:W-:-:S04]  /*8670*/  UISETP.NE.U32.AND UP0, UPT, UR4, URZ, UPT ;  /* 0x000000ff0400728c */ /* 0x002fc8000bf05070 */
[----:B------:R-:W-:-:S09]  /*8680*/  UISETP.NE.AND.EX UP0, UPT, UR5, URZ, UPT, UP0 ;  /* 0x000000ff0500728c */ /* 0x000fd2000bf05300 */
[----:B------:R-:W-:Y:S05]  /*8690*/  BRA.U UP0, `(.L_x_147) ;  /* 0x00000001000c7547 */ /* 0x000fea000b800000 */
[----:B------:R-:W-:-:S13]  /*86a0*/  FSETP.NEU.AND P0, PT, R35, RZ, PT ;  /* 0x000000ff2300720b */ /* 0x000fda0003f0d000 */
[----:B------:R-:W-:Y:S05]  /*86b0*/  @!P0 EXIT ;  /* 0x000000000000894d */ /* 0x000fea0003800000 */
[----:B------:R-:W-:Y:S05]  /*86c0*/  BRA `(.L_x_146) ;  /* 0x00000000002c7947 */ /* 0x000fea0003800000 */
.L_x_147:
[----:B------:R-:W-:Y:S01]  /*86d0*/  ISETP.NE.AND P0, PT, R75, RZ, PT ;  /* 0x000000ff4b00720c */ /* 0x000fe20003f05270 */
[----:B------:R-:W-:-:S12]  /*86e0*/  BSSY.RECONVERGENT B0, `(.L_x_146) ;  /* 0x0000009000007945 */ /* 0x000fd80003800200 */
[----:B------:R-:W-:Y:S05]  /*86f0*/  @P0 BRA `(.L_x_148) ;  /* 0x0000000000140947 */ /* 0x000fea0003800000 */
[----:B------:R-:W1:Y:S02]  /*8700*/  LDCU.64 UR4, c[0x0][0x888] ;  /* 0x00011100ff0477ac */ /* 0x000e640008000a00 */
[----:B-1----:R-:W-:-:S04]  /*8710*/  ISETP.NE.U32.AND P0, PT, RZ, UR4, PT ;  /* 0x00000004ff007c0c */ /* 0x002fc8000bf05070 */
[----:B------:R-:W-:-:S13]  /*8720*/  ISETP.NE.AND.EX P0, PT, RZ, UR5, PT, P0 ;  /* 0x00000005ff007c0c */ /* 0x000fda000bf05300 */
[----:B------:R-:W-:Y:S05]  /*8730*/  @!P0 EXIT ;  /* 0x000000000000894d */ /* 0x000fea0003800000 */
[----:B------:R-:W-:Y:S05]  /*8740*/  BRA `(.L_x_149) ;  /* 0x0000000000087947 */ /* 0x000fea0003800000 */
.L_x_148:
[----:B------:R-:W-:-:S13]  /*8750*/  FSETP.NEU.AND P0, PT, R35, RZ, PT ;  /* 0x000000ff2300720b */ /* 0x000fda0003f0d000 */
[----:B------:R-:W-:Y:S05]  /*8760*/  @!P0 EXIT ;  /* 0x000000000000894d */ /* 0x000fea0003800000 */
.L_x_149:
[----:B------:R-:W-:Y:S05]  /*8770*/  BSYNC.RECONVERGENT B0 ;  /* 0x0000000000007941 */ /* 0x000fea0003800200 */
.L_x_146:
[----:B------:R-:W-:Y:S01]  /*8780*/  ULEA UR4, UR51, UR48, 0x3 ;  /* 0x0000003033047291 */ /* 0x000fe2000f8e18ff */
[----:B------:R-:W-:-:S04]  /*8790*/  DEPBAR.LE SB0, 0x0 ;  /* 0x000080000000791a */ /* 0x000fc80000000000 */
[----:B------:R-:W-:-:S04]  /*87a0*/  UIADD3 UR4, UPT, UPT, UR4, 0x70, URZ ;  /* 0x0000007004047890 */ /* 0x000fc8000fffe0ff */
[----:B------:R-:W-:-:S09]  /*87b0*/  UPRMT UR4, UR37, 0x654, UR4 ;  /* 0x0000065425047896 */ /* 0x000fd20008000004 */
[----:B------:R-:W-:Y:S01]  /*87c0*/  SYNCS.ARRIVE.TRANS64.RED.A1T0 RZ, [UR4], RZ ;  /* 0x000000ffffff79a7 */ /* 0x000fe20008100404 */
[----:B------:R-:W-:Y:S05]  /*87d0*/  EXIT ;  /* 0x000000000000794d */ /* 0x000fea0003800000 */
.L_x_24:
[----:B--2---:R2:W4:Y:S02]  /*87e0*/  SYNCS.PHASECHK.TRANS64.TRYWAIT P0, [R3+URZ+0x110], R2 ;  /* 0x00011002030075a7 */ /* 0x00452400080011ff */
[----:B----4-:R-:W-:Y:S05]  /*87f0*/  @!P0 NANOSLEEP.SYNCS 0x989680 ;  /* 0x009896800000895d */ /* 0x010fea0003900000 */
[----:B------:R-:W4:Y:S02]  /*8800*/  @!P0 SYNCS.PHASECHK.TRANS64 P0, [R3+URZ+0x110], R2 ;  /* 0x00011002030085a7 */ /* 0x000f2400080010ff */
[----:B----4-:R-:W-:Y:S05]  /*8810*/  @!P0 BRA `(.L_x_24) ;  /* 0xfffffffc00f08947 */ /* 0x010fea000383ffff */
[----:B------:R-:W-:Y:S05]  /*8820*/  BRA `(.L_x_150) ;  /* 0xffffff9000007947 */ /* 0x000fea000383ffff */
.L_x_27:
[----:B-1----:R-:W-:-:S07]  /*8830*/  MOV R2, UR33 ;  /* 0x0000002100027c02 */ /* 0x002fce0008000f00 */
.L_x_151:
[----:B-1----:R1:W2:Y:S02]  /*8840*/  SYNCS.PHASECHK.TRANS64.TRYWAIT P0, [R2+URZ+0x28], R5 ;  /* 0x00002805020075a7 */ /* 0x0022a400080011ff */
[----:B--2---:R-:W-:Y:S05]  /*8850*/  @!P0 NANOSLEEP.SYNCS 0x989680 ;  /* 0x009896800000895d */ /* 0x004fea0003900000 */
[----:B------:R-:W2:Y:S02]  /*8860*/  @!P0 SYNCS.PHASECHK.TRANS64 P0, [R2+URZ+0x28], R5 ;  /* 0x00002805020085a7 */ /* 0x000ea400080010ff */
[----:B--2---:R-:W-:Y:S05]  /*8870*/  @!P0 BRA `(.L_x_151) ;  /* 0xfffffffc00f08947 */ /* 0x004fea000383ffff */
[----:B------:R-:W-:Y:S05]  /*8880*/  BRA `(.L_x_26) ;  /* 0xffffff9000647947 */ /* 0x000fea000383ffff */
.L_x_34:
[----:B-1----:R-:W-:-:S07]  /*8890*/  MOV R2, UR17 ;  /* 0x0000001100027c02 */ /* 0x002fce0008000f00 */
.L_x_152:
[----:B-1----:R1:W2:Y:S02]  /*88a0*/  SYNCS.PHASECHK.TRANS64.TRYWAIT P0, [R2+URZ+0x28], R5 ;  /* 0x00002805020075a7 */ /* 0x0022a400080011ff */
[----:B--2---:R-:W-:Y:S05]  /*88b0*/  @!P0 NANOSLEEP.SYNCS 0x989680 ;  /* 0x009896800000895d */ /* 0x004fea0003900000 */
[----:B------:R-:W2:Y:S02]  /*88c0*/  @!P0 SYNCS.PHASECHK.TRANS64 P0, [R2+URZ+0x28], R5 ;  /* 0x00002805020085a7 */ /* 0x000ea400080010ff */
[----:B--2---:R-:W-:Y:S05]  /*88d0*/  @!P0 BRA `(.L_x_152) ;  /* 0xfffffffc00f08947 */ /* 0x004fea000383ffff */
[----:B------:R-:W-:Y:S05]  /*88e0*/  BRA `(.L_x_33) ;  /* 0xffffff94001c7947 */ /* 0x000fea000383ffff */
.L_x_39:
[----:B-1----:R1:W2:Y:S02]  /*88f0*/  SYNCS.PHASECHK.TRANS64.TRYWAIT P0, [R2+URZ+0xa0], R3 ;  /* 0x0000a003020075a7 */ /* 0x0022a400080011ff */
[----:B--2---:R-:W-:Y:S05]  /*8900*/  @!P0 NANOSLEEP.SYNCS 0x989680 ;  /* 0x009896800000895d */ /* 0x004fea0003900000 */
[----:B------:R-:W2:Y:S02]  /*8910*/  @!P0 SYNCS.PHASECHK.TRANS64 P0, [R2+URZ+0xa0], R3 ;  /* 0x0000a003020085a7 */ /* 0x000ea400080010ff */
[----:B--2---:R-:W-:Y:S05]  /*8920*/  @!P0 BRA `(.L_x_39) ;  /* 0xfffffffc00f08947 */ /* 0x004fea000383ffff */
[----:B------:R-:W-:Y:S05]  /*8930*/  BRA `(.L_x_153) ;  /* 0xffffff9400bc7947 */ /* 0x000fea000383ffff */
.L_x_43:
[----:B---3--:R-:W-:-:S07]  /*8940*/  MOV R0, UR4 ;  /* 0x0000000400007c02 */ /* 0x008fce0008000f00 */
.L_x_154:
[----:B-1----:R1:W2:Y:S02]  /*8950*/  SYNCS.PHASECHK.TRANS64.TRYWAIT P0, [R0+URZ], R3 ;  /* 0x00000003000075a7 */ /* 0x0022a400080011ff */
[----:B--2---:R-:W-:Y:S05]  /*8960*/  @!P0 NANOSLEEP.SYNCS 0x989680 ;  /* 0x009896800000895d */ /* 0x004fea0003900000 */
[----:B------:R-:W2:Y:S02]  /*8970*/  @!P0 SYNCS.PHASECHK.TRANS64 P0, [R0+URZ], R3 ;  /* 0x00000003000085a7 */ /* 0x000ea400080010ff */
[----:B--2---:R-:W-:Y:S05]  /*8980*/  @!P0 BRA `(.L_x_154) ;  /* 0xfffffffc00f08947 */ /* 0x004fea000383ffff */
[----:B------:R-:W-:Y:S05]  /*8990*/  BRA `(.L_x_155) ;  /* 0xffffff9c002c7947 */ /* 0x000fea000383ffff */
.L_x_44:
[----:B---3--:R-:W-:-:S07]  /*89a0*/  MOV R0, UR4 ;  /* 0x0000000400007c02 */ /* 0x008fce0008000f00 */
.L_x_156:
[----:B-1----:R1:W2:Y:S02]  /*89b0*/  SYNCS.PHASECHK.TRANS64.TRYWAIT P0, [R0+URZ], R3 ;  /* 0x00000003000075a7 */ /* 0x0022a400080011ff */
[----:B--2---:R-:W-:Y:S05]  /*89c0*/  @!P0 NANOSLEEP.SYNCS 0x989680 ;  /* 0x009896800000895d */ /* 0x004fea0003900000 */
[----:B------:R-:W2:Y:S02]  /*89d0*/  @!P0 SYNCS.PHASECHK.TRANS64 P0, [R0+URZ], R3 ;  /* 0x00000003000085a7 */ /* 0x000ea400080010ff */
[----:B--2---:R-:W-:Y:S05]  /*89e0*/  @!P0 BRA `(.L_x_156) ;  /* 0xfffffffc00f08947 */ /* 0x004fea000383ffff */
[----:B------:R-:W-:Y:S05]  /*89f0*/  BRA `(.L_x_157) ;  /* 0xffffff9c00387947 */ /* 0x000fea000383ffff */
.L_x_45:
[----:B---3--:R-:W-:-:S07]  /*8a00*/  MOV R0, UR4 ;  /* 0x0000000400007c02 */ /* 0x008fce0008000f00 */
.L_x_158:
[----:B-1----:R1:W2:Y:S02]  /*8a10*/  SYNCS.PHASECHK.TRANS64.TRYWAIT P0, [R0+URZ], R3 ;  /* 0x00000003000075a7 */ /* 0x0022a400080011ff */
[----:B--2---:R-:W-:Y:S05]  /*8a20*/  @!P0 NANOSLEEP.SYNCS 0x989680 ;  /* 0x009896800000895d */ /* 0x004fea0003900000 */
[----:B------:R-:W2:Y:S02]  /*8a30*/  @!P0 SYNCS.PHASECHK.TRANS64 P0, [R0+URZ], R3 ;  /* 0x00000003000085a7 */ /* 0x000ea400080010ff */
[----:B--2---:R-:W-:Y:S05]  /*8a40*/  @!P0 BRA `(.L_x_158) ;  /* 0xfffffffc00f08947 */ /* 0x004fea000383ffff */
[----:B------:R-:W-:Y:S05]  /*8a50*/  BRA `(.L_x_159) ;  /* 0xffffff9c00447947 */ /* 0x000fea000383ffff */
.L_x_46:
[----:B---3--:R-:W-:-:S07]  /*8a60*/  MOV R0, UR4 ;  /* 0x0000000400007c02 */ /* 0x008fce0008000f00 */
.L_x_160:
[----:B-1----:R1:W2:Y:S02]  /*8a70*/  SYNCS.PHASECHK.TRANS64.TRYWAIT P0, [R0+URZ], R3 ;  /* 0x00000003000075a7 */ /* 0x0022a400080011ff */
[----:B--2---:R-:W-:Y:S05]  /*8a80*/  @!P0 NANOSLEEP.SYNCS 0x989680 ;  /* 0x009896800000895d */ /* 0x004fea0003900000 */
[----:B------:R-:W2:Y:S02]  /*8a90*/  @!P0 SYNCS.PHASECHK.TRANS64 P0, [R0+URZ], R3 ;  /* 0x00000003000085a7 */ /* 0x000ea400080010ff */
[----:B--2---:R-:W-:Y:S05]  /*8aa0*/  @!P0 BRA `(.L_x_160) ;  /* 0xfffffffc00f08947 */ /* 0x004fea000383ffff */
[----:B------:R-:W-:Y:S05]  /*8ab0*/  BRA `(.L_x_161) ;  /* 0xffffff9c00507947 */ /* 0x000fea000383ffff */
.L_x_49:
[----:B-1----:R1:W2:Y:S02]  /*8ac0*/  SYNCS.PHASECHK.TRANS64.TRYWAIT P0, [R0+URZ+0x100], R5 ;  /* 0x00010005000075a7 */ /* 0x0022a400080011ff */
[----:B--2---:R-:W-:Y:S05]  /*8ad0*/  @!P0 NANOSLEEP.SYNCS 0x989680 ;  /* 0x009896800000895d */ /* 0x004fea0003900000 */
[----:B------:R-:W2:Y:S02]  /*8ae0*/  @!P0 SYNCS.PHASECHK.TRANS64 P0, [R0+URZ+0x100], R5 ;  /* 0x00010005000085a7 */ /* 0x000ea400080010ff */
[----:B--2---:R-:W-:Y:S05]  /*8af0*/  @!P0 BRA `(.L_x_49) ;  /* 0xfffffffc00f08947 */ /* 0x004fea000383ffff */
[----:B------:R-:W-:Y:S05]  /*8b00*/  BRA `(.L_x_162) ;  /* 0xffffff9c00b07947 */ /* 0x000fea000383ffff */
.L_x_50:
[----:B------:R-:W-:-:S07]  /*8b10*/  MOV R0, UR5 ;  /* 0x0000000500007c02 */ /* 0x000fce0008000f00 */
.L_x_163:
[----:B-1----:R1:W2:Y:S02]  /*8b20*/  SYNCS.PHASECHK.TRANS64.TRYWAIT P0, [R0+URZ+0xb0], R7 ;  /* 0x0000b007000075a7 */ /* 0x0022a400080011ff */
[----:B--2---:R-:W-:Y:S05]  /*8b30*/  @!P0 NANOSLEEP.SYNCS 0x989680 ;  /* 0x009896800000895d */ /* 0x004fea0003900000 */
[----:B------:R-:W2:Y:S02]  /*8b40*/  @!P0 SYNCS.PHASECHK.TRANS64 P0, [R0+URZ+0xb0], R7 ;  /* 0x0000b007000085a7 */ /* 0x000ea400080010ff */
[----:B--2---:R-:W-:Y:S05]  /*8b50*/  @!P0 BRA `(.L_x_163) ;  /* 0xfffffffc00f08947 */ /* 0x004fea000383ffff */
[----:B------:R-:W-:Y:S05]  /*8b60*/  BRA `(.L_x_164) ;  /* 0xffffff9c00c07947 */ /* 0x000fea000383ffff */
.L_x_51:
[----:B-1----:R1:W2:Y:S02]  /*8b70*/  SYNCS.PHASECHK.TRANS64.TRYWAIT P1, [R0+URZ+0xa0], R5 ;  /* 0x0000a005000075a7 */ /* 0x0022a400080211ff */
[----:B--2---:R-:W-:Y:S05]  /*8b80*/  @!P1 NANOSLEEP.SYNCS 0x989680 ;  /* 0x009896800000995d */ /* 0x004fea0003900000 */
[----:B------:R-:W2:Y:S02]  /*8b90*/  @!P1 SYNCS.PHASECHK.TRANS64 P1, [R0+URZ+0xa0], R5 ;  /* 0x0000a005000095a7 */ /* 0x000ea400080210ff */
[----:B--2---:R-:W-:Y:S05]  /*8ba0*/  @!P1 BRA `(.L_x_51) ;  /* 0xfffffffc00f09947 */ /* 0x004fea000383ffff */
[----:B------:R-:W-:Y:S05]  /*8bb0*/  BRA `(.L_x_165) ;  /* 0xffffff9c00f07947 */ /* 0x000fea000383ffff */
.L_x_54:
[----:B------:R-:W-:-:S07]  /*8bc0*/  MOV R0, UR5 ;  /* 0x0000000500007c02 */ /* 0x000fce0008000f00 */
.L_x_166:
[----:B-1----:R1:W2:Y:S02]  /*8bd0*/  SYNCS.PHASECHK.TRANS64.TRYWAIT P0, [R0+URZ+0xb0], R3 ;  /* 0x0000b003000075a7 */ /* 0x0022a400080011ff */
[----:B--2---:R-:W-:Y:S05]  /*8be0*/  @!P0 NANOSLEEP.SYNCS 0x989680 ;  /* 0x009896800000895d */ /* 0x004fea0003900000 */
[----:B------:R-:W2:Y:S02]  /*8bf0*/  @!P0 SYNCS.PHASECHK.TRANS64 P0, [R0+URZ+0xb0], R3 ;  /* 0x0000b003000085a7 */ /* 0x000ea400080010ff */
[----:B--2---:R-:W-:Y:S05]  /*8c00*/  @!P0 BRA `(.L_x_166) ;  /* 0xfffffffc00f08947 */ /* 0x004fea000383ffff */
[----:B------:R-:W-:Y:S05]  /*8c10*/  BRA `(.L_x_53) ;  /* 0xffffffa000447947 */ /* 0x000fea000383ffff */
.L_x_63:
[----:B-1----:R-:W-:-:S04]  /*8c20*/  MOV R4, UR6 ;  /* 0x0000000600047c02 */ /* 0x002fc80008000f00 */
[----:B------:R1:W2:Y:S03]  /*8c30*/  SYNCS.PHASECHK.TRANS64.TRYWAIT P0, [R4+URZ+0x8], R5 ;  /* 0x00000805040075a7 */ /* 0x0002a600080011ff */
[----:B--2---:R-:W-:Y:S05]  /*8c40*/  @!P0 NANOSLEEP.SYNCS 0x989680 ;  /* 0x009896800000895d */ /* 0x004fea0003900000 */
[----:B------:R-:W2:Y:S02]  /*8c50*/  @!P0 SYNCS.PHASECHK.TRANS64 P0, [R4+URZ+0x8], R5 ;  /* 0x00000805040085a7 */ /* 0x000ea400080010ff */
[----:B--2---:R-:W-:Y:S05]  /*8c60*/  @!P0 BRA `(.L_x_63) ;  /* 0xfffffffc00ec8947 */ /* 0x004fea000383ffff */
[----:B------:R-:W-:Y:S05]  /*8c70*/  BRA `(.L_x_62) ;  /* 0xffffffa000f87947 */ /* 0x000fea000383ffff */
.L_x_65:
[----:B------:R-:W-:Y:S01]  /*8c80*/  BSSY B0, `(.L_x_167) ;  /* 0x0000006000007945 */ /* 0x000fe20003800000 */
[----:B------:R-:W-:-:S07]  /*8c90*/  MOV R15, 0xffffffff ;  /* 0xffffffff000f7802 */ /* 0x000fce0000000f00 */
[----:B-1---5:R-:W-:Y:S05]  /*8ca0*/  WARPSYNC.COLLECTIVE R15, `(.L_x_168) ;  /* 0x000000000f0c7348 */ /* 0x022fea0003c00000 */
[----:B------:R-:W-:Y:S02]  /*8cb0*/  ELECT P6, UR79, PT ;  /* 0x00000000004f782f */ /* 0x000fe400038c0000 */
[----:B------:R-:W-:Y:S01]  /*8cc0*/  MOV R14, UR79 ;  /* 0x0000004f000e7c02 */ /* 0x000fe20008000f00 */
[----:B-1---5:R-:W-:Y:S10]  /*8cd0*/  ENDCOLLECTIVE ;  /* 0x000000000000791b */ /* 0x022ff40003800000 */
.L_x_168:
[----:B------:R-:W-:Y:S05]  /*8ce0*/  BSYNC B0 ;  /* 0x0000000000007941 */ /* 0x000fea0003800000 */
.L_x_167:
[----:B------:R-:W-:Y:S05]  /*8cf0*/  BRA `(.L_x_169) ;  /* 0xffffffa400287947 */ /* 0x000fea000383ffff */
.L_x_67:
[----:B-1----:R-:W-:-:S04]  /*8d00*/  MOV R2, UR6 ;  /* 0x0000000600027c02 */ /* 0x002fc80008000f00 */
[----:B------:R1:W2:Y:S03]  /*8d10*/  SYNCS.PHASECHK.TRANS64.TRYWAIT P0, [R2+URZ+0x8], R3 ;  /* 0x00000803020075a7 */ /* 0x0002a600080011ff */
[----:B--2---:R-:W-:Y:S05]  /*8d20*/  @!P0 NANOSLEEP.SYNCS 0x989680 ;  /* 0x009896800000895d */ /* 0x004fea0003900000 */
[----:B------:R-:W2:Y:S02]  /*8d30*/  @!P0 SYNCS.PHASECHK.TRANS64 P0, [R2+URZ+0x8], R3 ;  /* 0x00000803020085a7 */ /* 0x000ea400080010ff */
[----:B--2---:R-:W-:Y:S05]  /*8d40*/  @!P0 BRA `(.L_x_67) ;  /* 0xfffffffc00ec8947 */ /* 0x004fea000383ffff */
[----:B------:R-:W-:Y:S05]  /*8d50*/  BRA `(.L_x_66) ;  /* 0xffffffa4002c7947 */ /* 0x000fea000383ffff */
.L_x_68:
[----:B-1----:R1:W2:Y:S02]  /*8d60*/  SYNCS.PHASECHK.TRANS64.TRYWAIT P0, [R0+URZ+0xa0], R5 ;  /* 0x0000a005000075a7 */ /* 0x0022a400080011ff */
[----:B--2---:R-:W-:Y:S05]  /*8d70*/  @!P0 NANOSLEEP.SYNCS 0x989680 ;  /* 0x009896800000895d */ /* 0x004fea0003900000 */
[----:B------:R-:W2:Y:S02]  /*8d80*/  @!P0 SYNCS.PHASECHK.TRANS64 P0, [R0+URZ+0xa0], R5 ;  /* 0x0000a005000085a7 */ /* 0x000ea400080010ff */
[----:B--2---:R-:W-:Y:S05]  /*8d90*/  @!P0 BRA `(.L_x_68) ;  /* 0xfffffffc00f08947 */ /* 0x004fea000383ffff */
[----:B------:R-:W-:Y:S05]  /*8da0*/  BRA `(.L_x_170) ;  /* 0xffffffa800087947 */ /* 0x000fea000383ffff */
.L_x_70:
[----:B------:R-:W-:-:S07]  /*8db0*/  MOV R0, UR10 ;  /* 0x0000000a00007c02 */ /* 0x000fce0008000f00 */
.L_x_171:
[----:B-1----:R1:W2:Y:S02]  /*8dc0*/  SYNCS.PHASECHK.TRANS64.TRYWAIT P0, [R0+URZ+0xe0], R5 ;  /* 0x0000e005000075a7 */ /* 0x0022a400080011ff */
[----:B--2---:R-:W-:Y:S05]  /*8dd0*/  @!P0 NANOSLEEP.SYNCS 0x989680 ;  /* 0x009896800000895d */ /* 0x004fea0003900000 */
[----:B------:R-:W2:Y:S02]  /*8de0*/  @!P0 SYNCS.PHASECHK.TRANS64 P0, [R0+URZ+0xe0], R5 ;  /* 0x0000e005000085a7 */ /* 0x000ea400080010ff */
[----:B--2---:R-:W-:Y:S05]  /*8df0*/  @!P0 BRA `(.L_x_171) ;  /* 0xfffffffc00f08947 */ /* 0x004fea000383ffff */
[----:B------:R-:W-:Y:S05]  /*8e00*/  BRA `(.L_x_172) ;  /* 0xffffffa800547947 */ /* 0x000fea000383ffff */
.L_x_73:
[----:B------:R-:W-:Y:S07]  /*8e10*/  MOV R0, UR9 ;  /* 0x0000000900007c02 */ /* 0x000fee0008000f00 */
.L_x_173:
[----:B-1----:R1:W2:Y:S02]  /*8e20*/  SYNCS.PHASECHK.TRANS64.TRYWAIT P0, [R0+URZ], R5 ;  /* 0x00000005000075a7 */ /* 0x0022a400080011ff */
[----:B--2---:R-:W-:Y:S05]  /*8e30*/  @!P0 NANOSLEEP.SYNCS 0x989680 ;  /* 0x009896800000895d */ /* 0x004fea0003900000 */
[----:B------:R-:W2:Y:S02]  /*8e40*/  @!P0 SYNCS.PHASECHK.TRANS64 P0, [R0+URZ], R5 ;  /* 0x00000005000085a7 */ /* 0x000ea400080010ff */
[----:B--2---:R-:W-:Y:S05]  /*8e50*/  @!P0 BRA `(.L_x_173) ;  /* 0xfffffffc00f08947 */ /* 0x004fea000383ffff */
[----:B------:R-:W-:Y:S05]  /*8e60*/  BRA `(.L_x_72) ;  /* 0xffffffa800687947 */ /* 0x000fea000383ffff */
.L_x_77:
[----:B-1----:R-:W-:-:S07]  /*8e70*/  MOV R0, UR7 ;  /* 0x0000000700007c02 */ /* 0x002fce0008000f00 */
.L_x_174:
[----:B-1----:R1:W2:Y:S02]  /*8e80*/  SYNCS.PHASECHK.TRANS64.TRYWAIT P0, [R0+URZ], R3 ;  /* 0x00000003000075a7 */ /* 0x0022a400080011ff */
[----:B--2---:R-:W-:Y:S05]  /*8e90*/  @!P0 NANOSLEEP.SYNCS 0x989680 ;  /* 0x009896800000895d */ /* 0x004fea0003900000 */
[----:B------:R-:W2:Y:S02]  /*8ea0*/  @!P0 SYNCS.PHASECHK.TRANS64 P0, [R0+URZ], R3 ;  /* 0x00000003000085a7 */ /* 0x000ea400080010ff */
[----:B--2---:R-:W-:Y:S05]  /*8eb0*/  @!P0 BRA `(.L_x_174) ;  /* 0xfffffffc00f08947 */ /* 0x004fea000383ffff */
[----:B------:R-:W-:Y:S05]  /*8ec0*/  BRA `(.L_x_175) ;  /* 0xffffffac00347947 */ /* 0x000fea000383ffff */
.L_x_78:
[----:B------:R-:W-:-:S07]  /*8ed0*/  MOV R0, UR7 ;  /* 0x0000000700007c02 */ /* 0x000fce0008000f00 */
.L_x_176:
[----:B-1----:R1:W2:Y:S02]  /*8ee0*/  SYNCS.PHASECHK.TRANS64.TRYWAIT P0, [R0+URZ], R3 ;  /* 0x00000003000075a7 */ /* 0x0022a400080011ff */
[----:B--2---:R-:W-:Y:S05]  /*8ef0*/  @!P0 NANOSLEEP.SYNCS 0x989680 ;  /* 0x009896800000895d */ /* 0x004fea0003900000 */
[----:B------:R-:W2:Y:S02]  /*8f00*/  @!P0 SYNCS.PHASECHK.TRANS64 P0, [R0+URZ], R3 ;  /* 0x00000003000085a7 */ /* 0x000ea400080010ff */
[----:B--2---:R-:W-:Y:S05]  /*8f10*/  @!P0 BRA `(.L_x_176) ;  /* 0xfffffffc00f08947 */ /* 0x004fea000383ffff */
[----:B------:R-:W-:Y:S05]  /*8f20*/  BRA `(.L_x_177) ;  /* 0xffffffac00407947 */ /* 0x000fea000383ffff */
.L_x_79:
[----:B------:R-:W-:-:S07]  /*8f30*/  MOV R0, UR7 ;  /* 0x0000000700007c02 */ /* 0x000fce0008000f00 */
.L_x_178:
[----:B-1----:R1:W2:Y:S02]  /*8f40*/  SYNCS.PHASECHK.TRANS64.TRYWAIT P0, [R0+URZ], R3 ;  /* 0x00000003000075a7 */ /* 0x0022a400080011ff */
[----:B--2---:R-:W-:Y:S05]  /*8f50*/  @!P0 NANOSLEEP.SYNCS 0x989680 ;  /* 0x009896800000895d */ /* 0x004fea0003900000 */
[----:B------:R-:W2:Y:S02]  /*8f60*/  @!P0 SYNCS.PHASECHK.TRANS64 P0, [R0+URZ], R3 ;  /* 0x00000003000085a7 */ /* 0x000ea400080010ff */
[----:B--2---:R-:W-:Y:S05]  /*8f70*/  @!P0 BRA `(.L_x_178) ;  /* 0xfffffffc00f08947 */ /* 0x004fea000383ffff */
[----:B------:R-:W-:Y:S05]  /*8f80*/  BRA `(.L_x_179) ;  /* 0xffffffac004c7947 */ /* 0x000fea000383ffff */
.L_x_82:
[----:B------:R-:W-:-:S07]  /*8f90*/  MOV R0, UR8 ;  /* 0x0000000800007c02 */ /* 0x000fce0008000f00 */
.L_x_180:
[----:B-1----:R1:W2:Y:S02]  /*8fa0*/  SYNCS.PHASECHK.TRANS64.TRYWAIT P1, [R0+URZ+0x120], R3 ;  /* 0x00012003000075a7 */ /* 0x0022a400080211ff */
[----:B--2---:R-:W-:Y:S05]  /*8fb0*/  @!P1 NANOSLEEP.SYNCS 0x989680 ;  /* 0x009896800000995d */ /* 0x004fea0003900000 */
[----:B------:R-:W2:Y:S02]  /*8fc0*/  @!P1 SYNCS.PHASECHK.TRANS64 P1, [R0+URZ+0x120], R3 ;  /* 0x00012003000095a7 */ /* 0x000ea400080210ff */
[----:B--2---:R-:W-:Y:S05]  /*8fd0*/  @!P1 BRA `(.L_x_180) ;  /* 0xfffffffc00f09947 */ /* 0x004fea000383ffff */
[----:B------:R-:W-:Y:S05]  /*8fe0*/  BRA `(.L_x_181) ;  /* 0xffffffac00987947 */ /* 0x000fea000383ffff */
.L_x_87:
[----:B--2---:R2:W4:Y:S02]  /*8ff0*/  SYNCS.PHASECHK.TRANS64.TRYWAIT P0, [R0+URZ+0xa0], R3 ;  /* 0x0000a003000075a7 */ /* 0x00452400080011ff */
[----:B----4-:R-:W-:Y:S05]  /*9000*/  @!P0 NANOSLEEP.SYNCS 0x989680 ;  /* 0x009896800000895d */ /* 0x010fea0003900000 */
[----:B------:R-:W4:Y:S02]  /*9010*/  @!P0 SYNCS.PHASECHK.TRANS64 P0, [R0+URZ+0xa0], R3 ;  /* 0x0000a003000085a7 */ /* 0x000f2400080010ff */
[----:B----4-:R-:W-:Y:S05]  /*9020*/  @!P0 BRA `(.L_x_87) ;  /* 0xfffffffc00f08947 */ /* 0x010fea000383ffff */
[----:B------:R-:W-:Y:S05]  /*9030*/  BRA `(.L_x_182) ;  /* 0xffffffb000ac7947 */ /* 0x000fea000383ffff */
.L_x_90:
[----:B------:R-:W-:Y:S07]  /*9040*/  MOV R0, UR7 ;  /* 0x0000000700007c02 */ /* 0x000fee0008000f00 */
.L_x_183:
[----:B--2---:R2:W4:Y:S02]  /*9050*/  SYNCS.PHASECHK.TRANS64.TRYWAIT P0, [R0+URZ+0x98], R3 ;  /* 0x00009803000075a7 */ /* 0x00452400080011ff */
[----:B----4-:R-:W-:Y:S05]  /*9060*/  @!P0 NANOSLEEP.SYNCS 0x989680 ;  /* 0x009896800000895d */ /* 0x010fea0003900000 */
[----:B------:R-:W4:Y:S02]  /*9070*/  @!P0 SYNCS.PHASECHK.TRANS64 P0, [R0+URZ+0x98], R3 ;  /* 0x00009803000085a7 */ /* 0x000f2400080010ff */
[----:B----4-:R-:W-:Y:S05]  /*9080*/  @!P0 BRA `(.L_x_183) ;  /* 0xfffffffc00f08947 */ /* 0x010fea000383ffff */
[----:B------:R-:W-:Y:S05]  /*9090*/  BRA `(.L_x_89) ;  /* 0xffffffb4008c7947 */ /* 0x000fea000383ffff */
.L_x_93:
[----:B------:R-:W-:Y:S07]  /*90a0*/  MOV R3, UR7 ;  /* 0x0000000700037c02 */ /* 0x000fee0008000f00 */
.L_x_184:
[----:B-1----:R1:W2:Y:S02]  /*90b0*/  SYNCS.PHASECHK.TRANS64.TRYWAIT P0, [R3+URZ+0x70], R12 ;  /* 0x0000700c030075a7 */ /* 0x0022a400080011ff */
[----:B--2---:R-:W-:Y:S05]  /*90c0*/  @!P0 NANOSLEEP.SYNCS 0x989680 ;  /* 0x009896800000895d */ /* 0x004fea0003900000 */
[----:B------:R-:W2:Y:S02]  /*90d0*/  @!P0 SYNCS.PHASECHK.TRANS64 P0, [R3+URZ+0x70], R12 ;  /* 0x0000700c030085a7 */ /* 0x000ea400080010ff */
[----:B--2---:R-:W-:Y:S05]  /*90e0*/  @!P0 BRA `(.L_x_184) ;  /* 0xfffffffc00f08947 */ /* 0x004fea000383ffff */
[----:B------:R-:W-:Y:S05]  /*90f0*/  BRA `(.L_x_185) ;  /* 0xffffffb800047947 */ /* 0x000fea000383ffff */
.L_x_94:
[----:B-1----:R-:W-:Y:S07]  /*9100*/  MOV R3, UR7 ;  /* 0x0000000700037c02 */ /* 0x002fee0008000f00 */
.L_x_186:
[----:B-1----:R1:W2:Y:S02]  /*9110*/  SYNCS.PHASECHK.TRANS64.TRYWAIT P0, [R3+URZ+0x78], R12 ;  /* 0x0000780c030075a7 */ /* 0x0022a400080011ff */
[----:B--2---:R-:W-:Y:S05]  /*9120*/  @!P0 NANOSLEEP.SYNCS 0x989680 ;  /* 0x009896800000895d */ /* 0x004fea0003900000 */
[----:B------:R-:W2:Y:S02]  /*9130*/  @!P0 SYNCS.PHASECHK.TRANS64 P0, [R3+URZ+0x78], R12 ;  /* 0x0000780c030085a7 */ /* 0x000ea400080010ff */
[----:B--2---:R-:W-:Y:S05]  /*9140*/  @!P0 BRA `(.L_x_186) ;  /* 0xfffffffc00f08947 */ /* 0x004fea000383ffff */
[----:B------:R-:W-:Y:S05]  /*9150*/  BRA `(.L_x_187) ;  /* 0xffffffb800607947 */ /* 0x000fea000383ffff */
.L_x_95:
[----:B-1----:R-:W-:Y:S07]  /*9160*/  MOV R3, UR7 ;  /* 0x0000000700037c02 */ /* 0x002fee0008000f00 */
.L_x_188:
[----:B-1----:R1:W2:Y:S02]  /*9170*/  SYNCS.PHASECHK.TRANS64.TRYWAIT P0, [R3+URZ+0x80], R12 ;  /* 0x0000800c030075a7 */ /* 0x0022a400080011ff */
[----:B--2---:R-:W-:Y:S05]  /*9180*/  @!P0 NANOSLEEP.SYNCS 0x989680 ;  /* 0x009896800000895d */ /* 0x004fea0003900000 */
[----:B------:R-:W2:Y:S02]  /*9190*/  @!P0 SYNCS.PHASECHK.TRANS64 P0, [R3+URZ+0x80], R12 ;  /* 0x0000800c030085a7 */ /* 0x000ea400080010ff */
[----:B--2---:R-:W-:Y:S05]  /*91a0*/  @!P0 BRA `(.L_x_188) ;  /* 0xfffffffc00f08947 */ /* 0x004fea000383ffff */
[----:B------:R-:W-:Y:S05]  /*91b0*/  BRA `(.L_x_189) ;  /* 0xffffffb800bc7947 */ /* 0x000fea000383ffff */
.L_x_96:
[----:B------:R-:W-:Y:S07]  /*91c0*/  MOV R3, UR7 ;  /* 0x0000000700037c02 */ /* 0x000fee0008000f00 */
.L_x_190:
[----:B-1----:R1:W2:Y:S02]  /*91d0*/  SYNCS.PHASECHK.TRANS64.TRYWAIT P0, [R3+URZ+0x88], R12 ;  /* 0x0000880c030075a7 */ /* 0x0022a400080011ff */
[----:B--2---:R-:W-:Y:S05]  /*91e0*/  @!P0 NANOSLEEP.SYNCS 0x989680 ;  /* 0x009896800000895d */ /* 0x004fea0003900000 */
[----:B------:R-:W2:Y:S02]  /*91f0*/  @!P0 SYNCS.PHASECHK.TRANS64 P0, [R3+URZ+0x88], R12 ;  /* 0x0000880c030085a7 */ /* 0x000ea400080010ff */
[----:B--2---:R-:W-:Y:S05]  /*9200*/  @!P0 BRA `(.L_x_190) ;  /* 0xfffffffc00f08947 */ /* 0x004fea000383ffff */
[----:B------:R-:W-:Y:S05]  /*9210*/  BRA `(.L_x_191) ;  /* 0xffffffbc005c7947 */ /* 0x000fea000383ffff */
.L_x_98:
[----:B------:R-:W-:-:S07]  /*9220*/  MOV R0, UR7 ;  /* 0x0000000700007c02 */ /* 0x000fce0008000f00 */
.L_x_192:
[----:B-1----:R1:W4:Y:S02]  /*9230*/  SYNCS.PHASECHK.TRANS64.TRYWAIT P0, [R0+URZ+0x70], R3 ;  /* 0x00007003000075a7 */ /* 0x00232400080011ff */
[----:B----4-:R-:W-:Y:S05]  /*9240*/  @!P0 NANOSLEEP.SYNCS 0x989680 ;  /* 0x009896800000895d */ /* 0x010fea0003900000 */
[----:B------:R-:W4:Y:S02]  /*9250*/  @!P0 SYNCS.PHASECHK.TRANS64 P0, [R0+URZ+0x70], R3 ;  /* 0x00007003000085a7 */ /* 0x000f2400080010ff */
[----:B----4-:R-:W-:Y:S05]  /*9260*/  @!P0 BRA `(.L_x_192) ;  /* 0xfffffffc00f08947 */ /* 0x010fea000383ffff */
[----:B------:R-:W-:Y:S05]  /*9270*/  BRA `(.L_x_193) ;  /* 0xffffffbc00e47947 */ /* 0x000fea000383ffff */
.L_x_99:
[----:B-1----:R-:W-:-:S07]  /*9280*/  MOV R0, UR7 ;  /* 0x0000000700007c02 */ /* 0x002fce0008000f00 */
.L_x_194:
[----:B-1----:R1:W4:Y:S02]  /*9290*/  SYNCS.PHASECHK.TRANS64.TRYWAIT P0, [R0+URZ+0x78], R3 ;  /* 0x00007803000075a7 */ /* 0x00232400080011ff */
[----:B----4-:R-:W-:Y:S05]  /*92a0*/  @!P0 NANOSLEEP.SYNCS 0x989680 ;  /* 0x009896800000895d */ /* 0x010fea0003900000 */
[----:B------:R-:W4:Y:S02]  /*92b0*/  @!P0 SYNCS.PHASECHK.TRANS64 P0, [R0+URZ+0x78], R3 ;  /* 0x00007803000085a7 */ /* 0x000f2400080010ff */
[----:B----4-:R-:W-:Y:S05]  /*92c0*/  @!P0 BRA `(.L_x_194) ;  /* 0xfffffffc00f08947 */ /* 0x010fea000383ffff */
[----:B------:R-:W-:Y:S05]  /*92d0*/  BRA `(.L_x_195) ;  /* 0xffffffbc00d47947 */ /* 0x000fea000383ffff */
.L_x_100:
[----:B-1----:R-:W-:-:S07]  /*92e0*/  MOV R0, UR7 ;  /* 0x0000000700007c02 */ /* 0x002fce0008000f00 */
.L_x_196:
[----:B-1----:R1:W4:Y:S02]  /*92f0*/  SYNCS.PHASECHK.TRANS64.TRYWAIT P0, [R0+URZ+0x80], R3 ;  /* 0x00008003000075a7 */ /* 0x00232400080011ff */
[----:B----4-:R-:W-:Y:S05]  /*9300*/  @!P0 NANOSLEEP.SYNCS 0x989680 ;  /* 0x009896800000895d */ /* 0x010fea0003900000 */
[----:B------:R-:W4:Y:S02]  /*9310*/  @!P0 SYNCS.PHASECHK.TRANS64 P0, [R0+URZ+0x80], R3 ;  /* 0x00008003000085a7 */ /* 0x000f2400080010ff */
[----:B----4-:R-:W-:Y:S05]  /*9320*/  @!P0 BRA `(.L_x_196) ;  /* 0xfffffffc00f08947 */ /* 0x010fea000383ffff */
[----:B------:R-:W-:Y:S05]  /*9330*/  BRA `(.L_x_197) ;  /* 0xffffffbc00c47947 */ /* 0x000fea000383ffff */
.L_x_102:
[----:B--2---:R2:W3:Y:S02]  /*9340*/  SYNCS.PHASECHK.TRANS64.TRYWAIT P0, [R0+URZ+0xa0], R3 ;  /* 0x0000a003000075a7 */ /* 0x0044e400080011ff */
[----:B---3--:R-:W-:Y:S05]  /*9350*/  @!P0 NANOSLEEP.SYNCS 0x989680 ;  /* 0x009896800000895d */ /* 0x008fea0003900000 */
[----:B------:R-:W3:Y:S02]  /*9360*/  @!P0 SYNCS.PHASECHK.TRANS64 P0, [R0+URZ+0xa0], R3 ;  /* 0x0000a003000085a7 */ /* 0x000ee400080010ff */
[----:B---3--:R-:W-:Y:S05]  /*9370*/  @!P0 BRA `(.L_x_102) ;  /* 0xfffffffc00f08947 */ /* 0x008fea000383ffff */
[----:B------:R-:W-:Y:S05]  /*9380*/  BRA `(.L_x_198) ;  /* 0xffffffc000947947 */ /* 0x000fea000383ffff */
.L_x_113:
[----:B-1----:R-:W-:Y:S04]  /*9390*/  MOV R0, UR48 ;  /* 0x0000003000007c02 */ /* 0x002fe80008000f00 */
[----:B------:R1:W3:Y:S03]  /*93a0*/  SYNCS.PHASECHK.TRANS64.TRYWAIT P1, [R0+URZ+0x50], R5 ;  /* 0x00005005000075a7 */ /* 0x0002e600080211ff */
[----:B---3--:R-:W-:Y:S05]  /*93b0*/  @!P1 NANOSLEEP.SYNCS 0x989680 ;  /* 0x009896800000995d */ /* 0x008fea0003900000 */
[----:B------:R-:W3:Y:S02]  /*93c0*/  @!P1 SYNCS.PHASECHK.TRANS64 P1, [R0+URZ+0x50], R5 ;  /* 0x00005005000095a7 */ /* 0x000ee400080210ff */
[----:B---3--:R-:W-:Y:S05]  /*93d0*/  @!P1 BRA `(.L_x_113) ;  /* 0xfffffffc00ec9947 */ /* 0x008fea000383ffff */
[----:B------:R-:W-:Y:S05]  /*93e0*/  BRA `(.L_x_112) ;  /* 0xffffffcc009c7947 */ /* 0x000fea000383ffff */
.L_x_115:
[----:B-1----:R1:W4:Y:S02]  /*93f0*/  SYNCS.PHASECHK.TRANS64.TRYWAIT P0, [R74+URZ+0xc0], R3 ;  /* 0x0000c0034a0075a7 */ /* 0x00232400080011ff */
[----:B----4-:R-:W-:Y:S05]  /*9400*/  @!P0 NANOSLEEP.SYNCS 0x989680 ;  /* 0x009896800000895d */ /* 0x010fea0003900000 */
[----:B------:R-:W4:Y:S02]  /*9410*/  @!P0 SYNCS.PHASECHK.TRANS64 P0, [R74+URZ+0xc0], R3 ;  /* 0x0000c0034a0085a7 */ /* 0x000f2400080010ff */
[----:B----4-:R-:W-:Y:S05]  /*9420*/  @!P0 BRA `(.L_x_115) ;  /* 0xfffffffc00f08947 */ /* 0x010fea000383ffff */
[----:B------:R-:W-:Y:S05]  /*9430*/  BRA `(.L_x_114) ;  /* 0xffffffcc00bc7947 */ /* 0x000fea000383ffff */
.L_x_124:
[----:B--2---:R2:W3:Y:S02]  /*9440*/  SYNCS.PHASECHK.TRANS64.TRYWAIT P0, [R3+URZ+0x50], R0 ;  /* 0x00005000030075a7 */ /* 0x0044e400080011ff */
[----:B---3--:R-:W-:Y:S05]  /*9450*/  @!P0 NANOSLEEP.SYNCS 0x989680 ;  /* 0x009896800000895d */ /* 0x008fea0003900000 */
[----:B------:R-:W3:Y:S02]  /*9460*/  @!P0 SYNCS.PHASECHK.TRANS64 P0, [R3+URZ+0x50], R0 ;  /* 0x00005000030085a7 */ /* 0x000ee400080010ff */
[----:B---3--:R-:W-:Y:S05]  /*9470*/  @!P0 BRA `(.L_x_124) ;  /* 0xfffffffc00f08947 */ /* 0x008fea000383ffff */
[----:B------:R-:W-:Y:S05]  /*9480*/  BRA `(.L_x_123) ;  /* 0xffffffd400c87947 */ /* 0x000fea000383ffff */
.L_x_132:
[----:B--2---:R2:W3:Y:S02]  /*9490*/  SYNCS.PHASECHK.TRANS64.TRYWAIT P0, [R83+URZ+0x50], R4 ;  /* 0x00005004530075a7 */ /* 0x0044e400080011ff */
[----:B---3--:R-:W-:Y:S05]  /*94a0*/  @!P0 NANOSLEEP.SYNCS 0x989680 ;  /* 0x009896800000895d */ /* 0x008fea0003900000 */
[----:B------:R-:W3:Y:S02]  /*94b0*/  @!P0 SYNCS.PHASECHK.TRANS64 P0, [R83+URZ+0x50], R4 ;  /* 0x00005004530085a7 */ /* 0x000ee400080010ff */
[----:B---3--:R-:W-:Y:S05]  /*94c0*/  @!P0 BRA `(.L_x_132) ;  /* 0xfffffffc00f08947 */ /* 0x008fea000383ffff */
[----:B------:R-:W-:Y:S05]  /*94d0*/  BRA `(.L_x_131) ;  /* 0xffffffdc00e47947 */ /* 0x000fea000383ffff */
.L_x_140:
[----:B--2---:R2:W3:Y:S02]  /*94e0*/  SYNCS.PHASECHK.TRANS64.TRYWAIT P0, [R88+URZ+0x50], R3 ;  /* 0x00005003580075a7 */ /* 0x0044e400080011ff */
[----:B---3--:R-:W-:Y:S05]  /*94f0*/  @!P0 NANOSLEEP.SYNCS 0x989680 ;  /* 0x009896800000895d */ /* 0x008fea0003900000 */
[----:B------:R-:W3:Y:S02]  /*9500*/  @!P0 SYNCS.PHASECHK.TRANS64 P0, [R88+URZ+0x50], R3 ;  /* 0x00005003580085a7 */ /* 0x000ee400080010ff */
[----:B---3--:R-:W-:Y:S05]  /*9510*/  @!P0 BRA `(.L_x_140) ;  /* 0xfffffffc00f08947 */ /* 0x008fea000383ffff */
[----:B------:R-:W-:Y:S05]  /*9520*/  BRA `(.L_x_139) ;  /* 0xffffffe800007947 */ /* 0x000fea000383ffff */
        .weak           $__internal_0_$__cuda_sm10x_tcgen05_guardrail_trap_col_being_dealloced_not_returned_by_alloc
        .type           $__internal_0_$__cuda_sm10x_tcgen05_guardrail_trap_col_being_dealloced_not_returned_by_alloc,@function
        .size           $__internal_0_$__cuda_sm10x_tcgen05_guardrail_trap_col_being_dealloced_not_returned_by_alloc,($__internal_1_$__cuda_sm10x_tcgen05_guardrail_trap_phase_invalid_during_alloc - $__internal_0_$__cuda_sm10x_tcgen05_guardrail_trap_col_being_dealloced_not_returned_by_alloc)
$__internal_0_$__cuda_sm10x_tcgen05_guardrail_trap_col_being_dealloced_not_returned_by_alloc:
[----:B------:R-:W-:Y:S05]  /*9530*/  BPT.TRAP 0x1 ;  /* 0x000000040000795c */ /* 0x000fea0000300000 */
[----:B------:R-:W-:-:S04]  /*9540*/  HFMA2 R3, -RZ, RZ, 0, 0 ;  /* 0x00000000ff037431 */ /* 0x000fc800000001ff */
[----:B------:R-:W-:Y:S05]  /*9550*/  RET.REL.NODEC R2 `(_ZN7cutlass13device_kernelINS_4gemm6kernel13GemmUniversalIN4cute5tupleIJiiiiEEENS1_10collective13CollectiveMmaINS1_35MainloopSm100TmaUmmaWarpSpecializedILi5ELi2ELi4ENS5_IJNS4_1CILi2EEENSA_ILi1EEESC_EEEEENS5_IJNSA_ILi128EEESF_NSA_ILi32EEEEEENS_6half_tENS5_IJlSC_lEEESI_SJ_NS4_8TiledMMAINS4_8MMA_AtomIJNS4_26SM100_MMA_F16BF16_2x1SM_SSISI_SI_fLi128ELi128ELNS4_4UMMA5MajorE0ELSO_0ELNSN_7ScaleInE0ELSP_0EEEEEENS4_6LayoutINS5_IJSC_SC_SC_EEENS5_IJNSA_ILi0EEESU_SU_EEEEENS5_IJNS4_10UnderscoreESX_SX_EEEEENS4_18SM100_TMA_2SM_LOADENS4_14ComposedLayoutINS4_7SwizzleILi2ELi4ELi3EEENS4_18smem_ptr_flag_bitsILi16EEENSS_INS5_IJNSA_ILi8EEESG_EEENS5_IJSG_SC_EEEEEEEvNS4_8identityES10_S1A_vS1B_EENS_8epilogue10collective18CollectiveEpilogueINS1D_23Sm100TmaWarpSpecializedILi4ELi2ELi16ELb1ELb0EEEJNS5_IJNSA_ILi64EEESF_SG_EEENS5_IJNSS_IS1I_SC_EENSS_INS5_IJNSA_ILi16EEESB_EEENS5_IJSC_S1I_EEEEEEEESI_SJ_SI_SJ_NS1D_6fusion15FusionCallbacksIS1H_NS1Q_17LinearCombinationISI_fSI_fLNS_15FloatRoundStyleE2EEES1J_S1P_JEEENS4_5SM1004TMEM4LOAD26SM100_TMEM_LOAD_32dp32b16xENS4_13SM90_TMA_LOADENS11_INS12_ILi1ELi4ELi3EEES15_NSS_INS5_IJS16_S1L_EEENS5_IJS1L_SC_EEEEEEENS4_39AutoVectorizingCopyWithAssumedAlignmentILi128EEENS4_14SM90_TMA_STOREES25_S27_S27_EEEvvEEEEvNT_6ParamsE) ;  /* 0xffffff6802a87950 */ /* 0x000fea0003c3ffff */
        .weak           $__internal_1_$__cuda_sm10x_tcgen05_guardrail_trap_phase_invalid_during_alloc
        .type           $__internal_1_$__cuda_sm10x_tcgen05_guardrail_trap_phase_invalid_during_alloc,@function
        .size           $__internal_1_$__cuda_sm10x_tcgen05_guardrail_trap_phase_invalid_during_alloc,($__internal_2_$__cuda_sm10x_tcgen05_guardrail_trap_unallocated_columns_being_dealloced - $__internal_1_$__cuda_sm10x_tcgen05_guardrail_trap_phase_invalid_during_alloc)
$__internal_1_$__cuda_sm10x_tcgen05_guardrail_trap_phase_invalid_during_alloc:
[----:B------:R-:W-:Y:S05]  /*9560*/  BPT.TRAP 0x1 ;  /* 0x000000040000795c */ /* 0x000fea0000300000 */
[----:B------:R-:W-:-:S04]  /*9570*/  MOV R3, 0x0 ;  /* 0x0000000000037802 */ /* 0x000fc80000000f00 */
[----:B------:R-:W-:Y:S05]  /*9580*/  RET.REL.NODEC R2 `(_ZN7cutlass13device_kernelINS_4gemm6kernel13GemmUniversalIN4cute5tupleIJiiiiEEENS1_10collective13CollectiveMmaINS1_35MainloopSm100TmaUmmaWarpSpecializedILi5ELi2ELi4ENS5_IJNS4_1CILi2EEENSA_ILi1EEESC_EEEEENS5_IJNSA_ILi128EEESF_NSA_ILi32EEEEEENS_6half_tENS5_IJlSC_lEEESI_SJ_NS4_8TiledMMAINS4_8MMA_AtomIJNS4_26SM100_MMA_F16BF16_2x1SM_SSISI_SI_fLi128ELi128ELNS4_4UMMA5MajorE0ELSO_0ELNSN_7ScaleInE0ELSP_0EEEEEENS4_6LayoutINS5_IJSC_SC_SC_EEENS5_IJNSA_ILi0EEESU_SU_EEEEENS5_IJNS4_10UnderscoreESX_SX_EEEEENS4_18SM100_TMA_2SM_LOADENS4_14ComposedLayoutINS4_7SwizzleILi2ELi4ELi3EEENS4_18smem_ptr_flag_bitsILi16EEENSS_INS5_IJNSA_ILi8EEESG_EEENS5_IJSG_SC_EEEEEEEvNS4_8identityES10_S1A_vS1B_EENS_8epilogue10collective18CollectiveEpilogueINS1D_23Sm100TmaWarpSpecializedILi4ELi2ELi16ELb1ELb0EEEJNS5_IJNSA_ILi64EEESF_SG_EEENS5_IJNSS_IS1I_SC_EENSS_INS5_IJNSA_ILi16EEESB_EEENS5_IJSC_S1I_EEEEEEEESI_SJ_SI_SJ_NS1D_6fusion15FusionCallbacksIS1H_NS1Q_17LinearCombinationISI_fSI_fLNS_15FloatRoundStyleE2EEES1J_S1P_JEEENS4_5SM1004TMEM4LOAD26SM100_TMEM_LOAD_32dp32b16xENS4_13SM90_TMA_LOADENS11_INS12_ILi1ELi4ELi3EEES15_NSS_INS5_IJS16_S1L_EEENS5_IJS1L_SC_EEEEEEENS4_39AutoVectorizingCopyWithAssumedAlignmentILi128EEENS4_14SM90_TMA_STOREES25_S27_S27_EEEvvEEEEvNT_6ParamsE) ;  /* 0xffffff68029c7950 */ /* 0x000fea0003c3ffff */
        .weak           $__internal_2_$__cuda_sm10x_tcgen05_guardrail_trap_unallocated_columns_being_dealloced
        .type           $__internal_2_$__cuda_sm10x_tcgen05_guardrail_trap_unallocated_columns_being_dealloced,@function
        .size           $__internal_2_$__cuda_sm10x_tcgen05_guardrail_trap_unallocated_columns_being_dealloced,(.L_x_200 - $__internal_2_$__cuda_sm10x_tcgen05_guardrail_trap_unallocated_columns_being_dealloced)
$__internal_2_$__cuda_sm10x_tcgen05_guardrail_trap_unallocated_columns_being_dealloced:
[----:B------:R-:W-:Y:S05]  /*9590*/  BPT.TRAP 0x1 ;  /* 0x000000040000795c */ /* 0x000fea0000300000 */
[----:B------:R-:W-:-:S04]  /*95a0*/  HFMA2 R3, -RZ, RZ, 0, 0 ;  /* 0x00000000ff037431 */ /* 0x000fc800000001ff */
[----:B------:R-:W-:Y:S05]  /*95b0*/  RET.REL.NODEC R2 `(_ZN7cutlass13device_kernelINS_4gemm6kernel13GemmUniversalIN4cute5tupleIJiiiiEEENS1_10collective13CollectiveMmaINS1_35MainloopSm100TmaUmmaWarpSpecializedILi5ELi2ELi4ENS5_IJNS4_1CILi2EEENSA_ILi1EEESC_EEEEENS5_IJNSA_ILi128EEESF_NSA_ILi32EEEEEENS_6half_tENS5_IJlSC_lEEESI_SJ_NS4_8TiledMMAINS4_8MMA_AtomIJNS4_26SM100_MMA_F16BF16_2x1SM_SSISI_SI_fLi128ELi128ELNS4_4UMMA5MajorE0ELSO_0ELNSN_7ScaleInE0ELSP_0EEEEEENS4_6LayoutINS5_IJSC_SC_SC_EEENS5_IJNSA_ILi0EEESU_SU_EEEEENS5_IJNS4_10UnderscoreESX_SX_EEEEENS4_18SM100_TMA_2SM_LOADENS4_14ComposedLayoutINS4_7SwizzleILi2ELi4ELi3EEENS4_18smem_ptr_flag_bitsILi16EEENSS_INS5_IJNSA_ILi8EEESG_EEENS5_IJSG_SC_EEEEEEEvNS4_8identityES10_S1A_vS1B_EENS_8epilogue10collective18CollectiveEpilogueINS1D_23Sm100TmaWarpSpecializedILi4ELi2ELi16ELb1ELb0EEEJNS5_IJNSA_ILi64EEESF_SG_EEENS5_IJNSS_IS1I_SC_EENSS_INS5_IJNSA_ILi16EEESB_EEENS5_IJSC_S1I_EEEEEEEESI_SJ_SI_SJ_NS1D_6fusion15FusionCallbacksIS1H_NS1Q_17LinearCombinationISI_fSI_fLNS_15FloatRoundStyleE2EEES1J_S1P_JEEENS4_5SM1004TMEM4LOAD26SM100_TMEM_LOAD_32dp32b16xENS4_13SM90_TMA_LOADENS11_INS12_ILi1ELi4ELi3EEES15_NSS_INS5_IJS16_S1L_EEENS5_IJS1L_SC_EEEEEEENS4_39AutoVectorizingCopyWithAssumedAlignmentILi128EEENS4_14SM90_TMA_STOREES25_S27_S27_EEEvvEEEEvNT_6ParamsE) ;  /* 0xffffff6802907950 */ /* 0x000fea0003c3ffff */
.L_x_199:
[----:B------:R-:W-:-:S00]  /*95c0*/  BRA `(.L_x_199) ;  /* 0xfffffffc00fc7947 */ /* 0x000fc0000383ffff */
[----:B------:R-:W-:-:S00]  /*95d0*/  NOP ;  /* 0x0000000000007918 */ /* 0x000fc00000000000 */
        /* <DEDUP_REMOVED lines=10> */
.L_x_200:


//--------------------- .nv.global.init           --------------------------
	.section	.nv.global.init,"aw",@progbits
.nv.global.init:
	.type		$str$27,@object
	.size		$str$27,($str$28 - $str$27)
$str$27:
        /*0000*/ 	.byte	0x28, 0x61, 0x64, 0x64, 0x72, 0x65, 0x73, 0x73, 0x20, 0x26, 0x20, 0x6d, 0x61, 0x73, 0x6b, 0x29
        /*0010*/ 	.byte	0x20, 0x3d, 0x3d, 0x20, 0x30, 0x00
	.type		$str$28,@object
	.size		$str$28,($str$26 - $str$28)
$str$28:
        /*0016*/ 	.byte	0x2f, 0x74, 0x6d, 0x70, 0x2f, 0x63, 0x75, 0x74, 0x6c, 0x61, 0x73, 0x73, 0x5f, 0x73, 0x77, 0x65
        /*0026*/ 	.byte	0x65, 0x70, 0x5f, 0x73, 0x72, 0x63, 0x2f, 0x69, 0x6e, 0x63, 0x6c, 0x75, 0x64, 0x65, 0x2f, 0x63
        /*0036*/ 	.byte	0x75, 0x74, 0x65, 0x2f, 0x70, 0x6f, 0x69, 0x6e, 0x74, 0x65, 0x72, 0x5f, 0x66, 0x6c, 0x61, 0x67
        /*0046*/ 	.byte	0x67, 0x65, 0x64, 0x2e, 0x68, 0x70, 0x70, 0x00
	.type		$str$26,@object
	.size		$str$26,($str$25 - $str$26)
$str$26:
        /*004e*/ 	.byte	0x2f, 0x74, 0x6d, 0x70, 0x2f, 0x63, 0x75, 0x74, 0x6c, 0x61, 0x73, 0x73, 0x5f, 0x73, 0x77, 0x65
        /*005e*/ 	.byte	0x65, 0x70, 0x5f, 0x73, 0x72, 0x63, 0x2f, 0x69, 0x6e, 0x63, 0x6c, 0x75, 0x64, 0x65, 0x2f, 0x63
        /*006e*/ 	.byte	0x75, 0x74, 0x65, 0x2f, 0x61, 0x74, 0x6f, 0x6d, 0x2f, 0x63, 0x6f, 0x70, 0x79, 0x5f, 0x74, 0x72
        /*007e*/ 	.byte	0x61, 0x69, 0x74, 0x73, 0x5f, 0x73, 0x6d, 0x31, 0x30, 0x30, 0x2e, 0x68, 0x70, 0x70, 0x00
	.type		$str$25,@object
	.size		$str$25,(__unnamed_1 - $str$25)
$str$25:
        /*008d*/ 	.byte	0x28, 0x28, 0x75, 0x69, 0x6e, 0x74, 0x33, 0x32, 0x5f, 0x74, 0x28, 0x74, 0x68, 0x72, 0x65, 0x61
        /*009d*/ 	.byte	0x64, 0x49, 0x64, 0x78, 0x2e, 0x78, 0x29, 0x20, 0x2f, 0x20, 0x33, 0x32, 0x29, 0x20, 0x25, 0x20
        /*00ad*/ 	.byte	0x34, 0x29, 0x20, 0x3d, 0x3d, 0x20, 0x28, 0x28, 0x28, 0x74, 0x6d, 0x65, 0x6d, 0x5f, 0x61, 0x64
        /*00bd*/ 	.byte	0x64, 0x72, 0x20, 0x3e, 0x3e, 0x20, 0x31, 0x36, 0x29, 0x20, 0x2f, 0x20, 0x33, 0x32, 0x29, 0x20
        /*00cd*/ 	.byte	0x25, 0x20, 0x34, 0x29, 0x00
	.type		__unnamed_1,@object
	.size		__unnamed_1,(__unnamed_2 - __unnamed_1)
__unnamed_1:
        /*00d2*/ 	.byte	0x61, 0x75, 0x74, 0x6f, 0x20, 0x63, 0x75, 0x74, 0x65, 0x3a, 0x3a, 0x61, 0x73, 0x5f, 0x70, 0x6f
        /* <DEDUP_REMOVED lines=24> */
        /*0262*/ 	.byte	0x34, 0x38, 0x3e, 0x3e, 0x3e, 0x3e, 0x5d, 0x00
	.type		__unnamed_2,@object
	.size		__unnamed_2,(.L_2 - __unnamed_2)
__unnamed_2:
        /* <DEDUP_REMOVED lines=40> */
        /*04ea*/ 	.byte	0x3a, 0x3a, 0x43, 0x3c, 0x30, 0x3e, 0x3e, 0x3e, 0x3e, 0x5d, 0x00
.L_2:


//--------------------- .nv.shared._ZN7cutlass13device_kernelINS_4gemm6kernel13GemmUniversalIN4cute5tupleIJiiiiEEENS1_10collective13CollectiveMmaINS1_35MainloopSm100TmaUmmaWarpSpecializedILi5ELi2ELi4ENS5_IJNS4_1CILi2EEENSA_ILi1EEESC_EEEEENS5_IJNSA_ILi128EEESF_NSA_ILi32EEEEEENS_6half_tENS5_IJlSC_lEEESI_SJ_NS4_8TiledMMAINS4_8MMA_AtomIJNS4_26SM100_MMA_F16BF16_2x1SM_SSISI_SI_fLi128ELi128ELNS4_4UMMA5MajorE0ELSO_0ELNSN_7ScaleInE0ELSP_0EEEEEENS4_6LayoutINS5_IJSC_SC_SC_EEENS5_IJNSA_ILi0EEESU_SU_EEEEENS5_IJNS4_10UnderscoreESX_SX_EEEEENS4_18SM100_TMA_2SM_LOADENS4_14ComposedLayoutINS4_7SwizzleILi2ELi4ELi3EEENS4_18smem_ptr_flag_bitsILi16EEENSS_INS5_IJNSA_ILi8EEESG_EEENS5_IJSG_SC_EEEEEEEvNS4_8identityES10_S1A_vS1B_EENS_8epilogue10collective18CollectiveEpilogueINS1D_23Sm100TmaWarpSpecializedILi4ELi2ELi16ELb1ELb0EEEJNS5_IJNSA_ILi64EEESF_SG_EEENS5_IJNSS_IS1I_SC_EENSS_INS5_IJNSA_ILi16EEESB_EEENS5_IJSC_S1I_EEEEEEEESI_SJ_SI_SJ_NS1D_6fusion15FusionCallbacksIS1H_NS1Q_17LinearCombinationISI_fSI_fLNS_15FloatRoundStyleE2EEES1J_S1P_JEEENS4_5SM1004TMEM4LOAD26SM100_TMEM_LOAD_32dp32b16xENS4_13SM90_TMA_LOADENS11_INS12_ILi1ELi4ELi3EEES15_NSS_INS5_IJS16_S1L_EEENS5_IJS1L_SC_EEEEEEENS4_39AutoVectorizingCopyWithAssumedAlignmentILi128EEENS4_14SM90_TMA_STOREES25_S27_S27_EEEvvEEEEvNT_6ParamsE --------------------------
	.section	.nv.shared._ZN7cutlass13device_kernelINS_4gemm6kernel13GemmUniversalIN4cute5tupleIJiiiiEEENS1_10collective13CollectiveMmaINS1_35MainloopSm100TmaUmmaWarpSpecializedILi5ELi2ELi4ENS5_IJNS4_1CILi2EEENSA_ILi1EEESC_EEEEENS5_IJNSA_ILi128EEESF_NSA_ILi32EEEEEENS_6half_tENS5_IJlSC_lEEESI_SJ_NS4_8TiledMMAINS4_8MMA_AtomIJNS4_26SM100_MMA_F16BF16_2x1SM_SSISI_SI_fLi128ELi128ELNS4_4UMMA5MajorE0ELSO_0ELNSN_7ScaleInE0ELSP_0EEEEEENS4_6LayoutINS5_IJSC_SC_SC_EEENS5_IJNSA_ILi0EEESU_SU_EEEEENS5_IJNS4_10UnderscoreESX_SX_EEEEENS4_18SM100_TMA_2SM_LOADENS4_14ComposedLayoutINS4_7SwizzleILi2ELi4ELi3EEENS4_18smem_ptr_flag_bitsILi16EEENSS_INS5_IJNSA_ILi8EEESG_EEENS5_IJSG_SC_EEEEEEEvNS4_8identityES10_S1A_vS1B_EENS_8epilogue10collective18CollectiveEpilogueINS1D_23Sm100TmaWarpSpecializedILi4ELi2ELi16ELb1ELb0EEEJNS5_IJNSA_ILi64EEESF_SG_EEENS5_IJNSS_IS1I_SC_EENSS_INS5_IJNSA_ILi16EEESB_EEENS5_IJSC_S1I_EEEEEEEESI_SJ_SI_SJ_NS1D_6fusion15FusionCallbacksIS1H_NS1Q_17LinearCombinationISI_fSI_fLNS_15FloatRoundStyleE2EEES1J_S1P_JEEENS4_5SM1004TMEM4LOAD26SM100_TMEM_LOAD_32dp32b16xENS4_13SM90_TMA_LOADENS11_INS12_ILi1ELi4ELi3EEES15_NSS_INS5_IJS16_S1L_EEENS5_IJS1L_SC_EEEEEEENS4_39AutoVectorizingCopyWithAssumedAlignmentILi128EEENS4_14SM90_TMA_STOREES25_S27_S27_EEEvvEEEEvNT_6ParamsE,"aw",@nobits
	.sectionflags	@""
	.align	16
	.zero		1024


//--------------------- .nv.shared.reserved.0     --------------------------
	.section	.nv.shared.reserved.0,"aw",@nobits
	.weak		__nv_reservedSMEM_offset_0_alias
	.size		__nv_reservedSMEM_offset_0_alias, 0, 64
	.other		__nv_reservedSMEM_offset_0_alias,@"STO_CUDA_RESERVED_SHARED STV_DEFAULT"
__nv_reservedSMEM_offset_0_alias:
	.zero		0
.nv.shared.reserved.0:
	.zero		64
	.weak		__nv_reservedSMEM_tcgen05_partition
	.type		__nv_reservedSMEM_tcgen05_partition,@object
	.size		__nv_reservedSMEM_tcgen05_partition,(.L_0 - __nv_reservedSMEM_tcgen05_partition)
__nv_reservedSMEM_tcgen05_partition:
	.zero		32
.L_0:


//--------------------- .nv.global                --------------------------
	.section	.nv.global,"aw",@nobits
.nv.global:
	.type		_ZN39_INTERNAL_435852d0_4_k_cu_e6d59b7e_74754cute1_E,@object
	.size		_ZN39_INTERNAL_435852d0_4_k_cu_e6d59b7e_74754cute1_E,(_ZN39_INTERNAL_435852d0_4_k_cu_e6d59b7e_74754cuda3std3__45__cpo6cbeginE - _ZN39_INTERNAL_435852d0_4_k_cu_e6d59b7e_74754cute1_E)
_ZN39_INTERNAL_435852d0_4_k_cu_e6d59b7e_74754cute1_E:
	.zero		1
	.type		_ZN39_INTERNAL_435852d0_4_k_cu_e6d59b7e_74754cuda3std3__45__cpo6cbeginE,@object
	.size		_ZN39_INTERNAL_435852d0_4_k_cu_e6d59b7e_74754cuda3std3__45__cpo6cbeginE,(_ZN39_INTERNAL_435852d0_4_k_cu_e6d59b7e_74754cuda3std3__48in_placeE - _ZN39_INTERNAL_435852d0_4_k_cu_e6d59b7e_74754cuda3std3__45__cpo6cbeginE)
_ZN39_INTERNAL_435852d0_4_k_cu_e6d59b7e_74754cuda3std3__45__cpo6cbeginE:
	.zero		1
	.type		_ZN39_INTERNAL_435852d0_4_k_cu_e6d59b7e_74754cuda3std3__48in_placeE,@object
	.size		_ZN39_INTERNAL_435852d0_4_k_cu_e6d59b7e_74754cuda3std3__48in_placeE,(_ZN39_INTERNAL_435852d0_4_k_cu_e6d59b7e_74754cuda3std6ranges3__45__cpo9iter_moveE - _ZN39_INTERNAL_435852d0_4_k_cu_e6d59b7e_74754cuda3std3__48in_placeE)
_ZN39_INTERNAL_435852d0_4_k_cu_e6d59b7e_74754cuda3std3__48in_placeE:
	.zero		1
	.type		_ZN39_INTERNAL_435852d0_4_k_cu_e6d59b7e_74754cuda3std6ranges3__45__cpo9iter_moveE,@object
	.size		_ZN39_INTERNAL_435852d0_4_k_cu_e6d59b7e_74754cuda3std6ranges3__45__cpo9iter_moveE,(_ZN39_INTERNAL_435852d0_4_k_cu_e6d59b7e_74754cuda3std3__45__cpo5beginE - _ZN39_INTERNAL_435852d0_4_k_cu_e6d59b7e_74754cuda3std6ranges3__45__cpo9iter_moveE)
_ZN39_INTERNAL_435852d0_4_k_cu_e6d59b7e_74754cuda3std6ranges3__45__cpo9iter_moveE:
	.zero		1
	.type		_ZN39_INTERNAL_435852d0_4_k_cu_e6d59b7e_74754cuda3std3__45__cpo5beginE,@object
	.size		_ZN39_INTERNAL_435852d0_4_k_cu_e6d59b7e_74754cuda3std3__45__cpo5beginE,(_ZN39_INTERNAL_435852d0_4_k_cu_e6d59b7e_74754cuda3std3__441_GLOBAL__N__435852d0_4_k_cu_e6d59b7e_74756ignoreE - _ZN39_INTERNAL_435852d0_4_k_cu_e6d59b7e_74754cuda3std3__45__cpo5beginE)
_ZN39_INTERNAL_435852d0_4_k_cu_e6d59b7e_74754cuda3std3__45__cpo5beginE:
	.zero		1
	.type		_ZN39_INTERNAL_435852d0_4_k_cu_e6d59b7e_74754cuda3std3__441_GLOBAL__N__435852d0_4_k_cu_e6d59b7e_74756ignoreE,@object
	.size		_ZN39_INTERNAL_435852d0_4_k_cu_e6d59b7e_74754cuda3std3__441_GLOBAL__N__435852d0_4_k_cu_e6d59b7e_74756ignoreE,(_ZN39_INTERNAL_435852d0_4_k_cu_e6d59b7e_74754cute7productE - _ZN39_INTERNAL_435852d0_4_k_cu_e6d59b7e_74754cuda3std3__441_GLOBAL__N__435852d0_4_k_cu_e6d59b7e_74756ignoreE)
_ZN39_INTERNAL_435852d0_4_k_cu_e6d59b7e_74754cuda3std3__441_GLOBAL__N__435852d0_4_k_cu_e6d59b7e_74756ignoreE:
	.zero		1
	.type		_ZN39_INTERNAL_435852d0_4_k_cu_e6d59b7e_74754cute7productE,@object
	.size		_ZN39_INTERNAL_435852d0_4_k_cu_e6d59b7e_74754cute7productE,(_ZN39_INTERNAL_435852d0_4_k_cu_e6d59b7e_74754cuda3std3__45__cpo3endE - _ZN39_INTERNAL_435852d0_4_k_cu_e6d59b7e_74754cute7productE)
_ZN39_INTERNAL_435852d0_4_k_cu_e6d59b7e_74754cute7productE:
	.zero		1
	.type		_ZN39_INTERNAL_435852d0_4_k_cu_e6d59b7e_74754cuda3std3__45__cpo3endE,@object
	.size		_ZN39_INTERNAL_435852d0_4_k_cu_e6d59b7e_74754cuda3std3__45__cpo3endE,(_ZN39_INTERNAL_435852d0_4_k_cu_e6d59b7e_74754cuda3std3__419piecewise_constructE - _ZN39_INTERNAL_435852d0_4_k_cu_e6d59b7e_74754cuda3std3__45__cpo3endE)
_ZN39_INTERNAL_435852d0_4_k_cu_e6d59b7e_74754cuda3std3__45__cpo3endE:
	.zero		1
	.type		_ZN39_INTERNAL_435852d0_4_k_cu_e6d59b7e_74754cuda3std3__419piecewise_constructE,@object
	.size		_ZN39_INTERNAL_435852d0_4_k_cu_e6d59b7e_74754cuda3std3__419piecewise_constructE,(_ZN39_INTERNAL_435852d0_4_k_cu_e6d59b7e_74754cuda3std3__45__cpo4cendE - _ZN39_INTERNAL_435852d0_4_k_cu_e6d59b7e_74754cuda3std3__419piecewise_constructE)
_ZN39_INTERNAL_435852d0_4_k_cu_e6d59b7e_74754cuda3std3__419piecewise_constructE:
	.zero		1
	.type		_ZN39_INTERNAL_435852d0_4_k_cu_e6d59b7e_74754cuda3std3__45__cpo4cendE,@object
	.size		_ZN39_INTERNAL_435852d0_4_k_cu_e6d59b7e_74754cuda3std3__45__cpo4cendE,(_ZN39_INTERNAL_435852d0_4_k_cu_e6d59b7e_74754cuda3std6ranges3__45__cpo4swapE - _ZN39_INTERNAL_435852d0_4_k_cu_e6d59b7e_74754cuda3std3__45__cpo4cendE)
_ZN39_INTERNAL_435852d0_4_k_cu_e6d59b7e_74754cuda3std3__45__cpo4cendE:
	.zero		1
	.type		_ZN39_INTERNAL_435852d0_4_k_cu_e6d59b7e_74754cuda3std6ranges3__45__cpo4swapE,@object
	.size		_ZN39_INTERNAL_435852d0_4_k_cu_e6d59b7e_74754cuda3std6ranges3__45__cpo4swapE,(.L_10 - _ZN39_INTERNAL_435852d0_4_k_cu_e6d59b7e_74754cuda3std6ranges3__45__cpo4swapE)
_ZN39_INTERNAL_435852d0_4_k_cu_e6d59b7e_74754cuda3std6ranges3__45__cpo4swapE:
	.zero		1
.L_10:


//--------------------- .nv.constant0._ZN7cutlass13device_kernelINS_4gemm6kernel13GemmUniversalIN4cute5tupleIJiiiiEEENS1_10collective13CollectiveMmaINS1_35MainloopSm100TmaUmmaWarpSpecializedILi5ELi2ELi4ENS5_IJNS4_1CILi2EEENSA_ILi1EEESC_EEEEENS5_IJNSA_ILi128EEESF_NSA_ILi32EEEEEENS_6half_tENS5_IJlSC_lEEESI_SJ_NS4_8TiledMMAINS4_8MMA_AtomIJNS4_26SM100_MMA_F16BF16_2x1SM_SSISI_SI_fLi128ELi128ELNS4_4UMMA5MajorE0ELSO_0ELNSN_7ScaleInE0ELSP_0EEEEEENS4_6LayoutINS5_IJSC_SC_SC_EEENS5_IJNSA_ILi0EEESU_SU_EEEEENS5_IJNS4_10UnderscoreESX_SX_EEEEENS4_18SM100_TMA_2SM_LOADENS4_14ComposedLayoutINS4_7SwizzleILi2ELi4ELi3EEENS4_18smem_ptr_flag_bitsILi16EEENSS_INS5_IJNSA_ILi8EEESG_EEENS5_IJSG_SC_EEEEEEEvNS4_8identityES10_S1A_vS1B_EENS_8epilogue10collective18CollectiveEpilogueINS1D_23Sm100TmaWarpSpecializedILi4ELi2ELi16ELb1ELb0EEEJNS5_IJNSA_ILi64EEESF_SG_EEENS5_IJNSS_IS1I_SC_EENSS_INS5_IJNSA_ILi16EEESB_EEENS5_IJSC_S1I_EEEEEEEESI_SJ_SI_SJ_NS1D_6fusion15FusionCallbacksIS1H_NS1Q_17LinearCombinationISI_fSI_fLNS_15FloatRoundStyleE2EEES1J_S1P_JEEENS4_5SM1004TMEM4LOAD26SM100_TMEM_LOAD_32dp32b16xENS4_13SM90_TMA_LOADENS11_INS12_ILi1ELi4ELi3EEES15_NSS_INS5_IJS16_S1L_EEENS5_IJS1L_SC_EEEEEEENS4_39AutoVectorizingCopyWithAssumedAlignmentILi128EEENS4_14SM90_TMA_STOREES25_S27_S27_EEEvvEEEEvNT_6ParamsE --------------------------
	.section	.nv.constant0._ZN7cutlass13device_kernelINS_4gemm6kernel13GemmUniversalIN4cute5tupleIJiiiiEEENS1_10collective13CollectiveMmaINS1_35MainloopSm100TmaUmmaWarpSpecializedILi5ELi2ELi4ENS5_IJNS4_1CILi2EEENSA_ILi1EEESC_EEEEENS5_IJNSA_ILi128EEESF_NSA_ILi32EEEEEENS_6half_tENS5_IJlSC_lEEESI_SJ_NS4_8TiledMMAINS4_8MMA_AtomIJNS4_26SM100_MMA_F16BF16_2x1SM_SSISI_SI_fLi128ELi128ELNS4_4UMMA5MajorE0ELSO_0ELNSN_7ScaleInE0ELSP_0EEEEEENS4_6LayoutINS5_IJSC_SC_SC_EEENS5_IJNSA_ILi0EEESU_SU_EEEEENS5_IJNS4_10UnderscoreESX_SX_EEEEENS4_18SM100_TMA_2SM_LOADENS4_14ComposedLayoutINS4_7SwizzleILi2ELi4ELi3EEENS4_18smem_ptr_flag_bitsILi16EEENSS_INS5_IJNSA_ILi8EEESG_EEENS5_IJSG_SC_EEEEEEEvNS4_8identityES10_S1A_vS1B_EENS_8epilogue10collective18CollectiveEpilogueINS1D_23Sm100TmaWarpSpecializedILi4ELi2ELi16ELb1ELb0EEEJNS5_IJNSA_ILi64EEESF_SG_EEENS5_IJNSS_IS1I_SC_EENSS_INS5_IJNSA_ILi16EEESB_EEENS5_IJSC_S1I_EEEEEEEESI_SJ_SI_SJ_NS1D_6fusion15FusionCallbacksIS1H_NS1Q_17LinearCombinationISI_fSI_fLNS_15FloatRoundStyleE2EEES1J_S1P_JEEENS4_5SM1004TMEM4LOAD26SM100_TMEM_LOAD_32dp32b16xENS4_13SM90_TMA_LOADENS11_INS12_ILi1ELi4ELi3EEES15_NSS_INS5_IJS16_S1L_EEENS5_IJS1L_SC_EEEEEEENS4_39AutoVectorizingCopyWithAssumedAlignmentILi128EEENS4_14SM90_TMA_STOREES25_S27_S27_EEEvvEEEEvNT_6ParamsE,"a",@progbits
	.sectionflags	@""
	.align	4
.nv.constant0._ZN7cutlass13device_kernelINS_4gemm6kernel13GemmUniversalIN4cute5tupleIJiiiiEEENS1_10collective13CollectiveMmaINS1_35MainloopSm100TmaUmmaWarpSpecializedILi5ELi2ELi4ENS5_IJNS4_1CILi2EEENSA_ILi1EEESC_EEEEENS5_IJNSA_ILi128EEESF_NSA_ILi32EEEEEENS_6half_tENS5_IJlSC_lEEESI_SJ_NS4_8TiledMMAINS4_8MMA_AtomIJNS4_26SM100_MMA_F16BF16_2x1SM_SSISI_SI_fLi128ELi128ELNS4_4UMMA5MajorE0ELSO_0ELNSN_7ScaleInE0ELSP_0EEEEEENS4_6LayoutINS5_IJSC_SC_SC_EEENS5_IJNSA_ILi0EEESU_SU_EEEEENS5_IJNS4_10UnderscoreESX_SX_EEEEENS4_18SM100_TMA_2SM_LOADENS4_14ComposedLayoutINS4_7SwizzleILi2ELi4ELi3EEENS4_18smem_ptr_flag_bitsILi16EEENSS_INS5_IJNSA_ILi8EEESG_EEENS5_IJSG_SC_EEEEEEEvNS4_8identityES10_S1A_vS1B_EENS_8epilogue10collective18CollectiveEpilogueINS1D_23Sm100TmaWarpSpecializedILi4ELi2ELi16ELb1ELb0EEEJNS5_IJNSA_ILi64EEESF_SG_EEENS5_IJNSS_IS1I_SC_EENSS_INS5_IJNSA_ILi16EEESB_EEENS5_IJSC_S1I_EEEEEEEESI_SJ_SI_SJ_NS1D_6fusion15FusionCallbacksIS1H_NS1Q_17LinearCombinationISI_fSI_fLNS_15FloatRoundStyleE2EEES1J_S1P_JEEENS4_5SM1004TMEM4LOAD26SM100_TMEM_LOAD_32dp32b16xENS4_13SM90_TMA_LOADENS11_INS12_ILi1ELi4ELi3EEES15_NSS_INS5_IJS16_S1L_EEENS5_IJS1L_SC_EEEEEEENS4_39AutoVectorizingCopyWithAssumedAlignmentILi128EEENS4_14SM90_TMA_STOREES25_S27_S27_EEEvvEEEEvNT_6ParamsE:
	.zero		2944


//--------------------- SYMBOLS --------------------------

	.type		.nv.reservedSmem.offset0,@object
	.size		.nv.reservedSmem.offset0,0x4
	.type		.nv.reservedSmem.cap,@object
	.size		.nv.reservedSmem.cap,0x4
	.type		__assertfail,@function
